//
// Generated by NVIDIA NVVM Compiler
//
// Compiler Build ID: CL-36424714
// Cuda compilation tools, release 13.0, V13.0.88
// Based on NVVM 20.0.0
//

.version 9.0
.target sm_100
.address_size 64

	// .globl	_ZN6cuBERT18kernel_layer_norm_EPfiiPKfS2_

.visible .entry _ZN6cuBERT18kernel_layer_norm_EPfiiPKfS2_(
	.param .u64 .ptr .align 1 _ZN6cuBERT18kernel_layer_norm_EPfiiPKfS2__param_0,
	.param .u32 _ZN6cuBERT18kernel_layer_norm_EPfiiPKfS2__param_1,
	.param .u32 _ZN6cuBERT18kernel_layer_norm_EPfiiPKfS2__param_2,
	.param .u64 .ptr .align 1 _ZN6cuBERT18kernel_layer_norm_EPfiiPKfS2__param_3,
	.param .u64 .ptr .align 1 _ZN6cuBERT18kernel_layer_norm_EPfiiPKfS2__param_4
)
{
	.reg .pred 	%p<14>;
	.reg .b32 	%r<44>;
	.reg .b32 	%f<89>;
	.reg .b64 	%rd<66>;
	.reg .b64 	%fd<3>;

	ld.param.u64 	%rd14, [_ZN6cuBERT18kernel_layer_norm_EPfiiPKfS2__param_0];
	ld.param.u32 	%r25, [_ZN6cuBERT18kernel_layer_norm_EPfiiPKfS2__param_1];
	ld.param.u32 	%r24, [_ZN6cuBERT18kernel_layer_norm_EPfiiPKfS2__param_2];
	ld.param.u64 	%rd15, [_ZN6cuBERT18kernel_layer_norm_EPfiiPKfS2__param_3];
	ld.param.u64 	%rd16, [_ZN6cuBERT18kernel_layer_norm_EPfiiPKfS2__param_4];
	cvta.to.global.u64 	%rd1, %rd14;
	mov.u32 	%r26, %ctaid.x;
	mov.u32 	%r27, %ntid.x;
	mov.u32 	%r28, %tid.x;
	mad.lo.s32 	%r1, %r26, %r27, %r28;
	setp.ge.s32 	%p1, %r1, %r25;
	@%p1 bra 	$L__BB0_16;
	mul.lo.s32 	%r2, %r24, %r1;
	add.s32 	%r3, %r2, %r24;
	setp.lt.s32 	%p2, %r24, 1;
	mov.f32 	%f87, 0f00000000;
	mov.f32 	%f88, %f87;
	@%p2 bra 	$L__BB0_7;
	add.s32 	%r29, %r2, 1;
	max.s32 	%r4, %r3, %r29;
	sub.s32 	%r30, %r4, %r2;
	and.b32  	%r5, %r30, 3;
	setp.eq.s32 	%p3, %r5, 0;
	mov.f32 	%f88, 0f00000000;
	mov.u32 	%r38, %r2;
	mov.f32 	%f87, %f88;
	@%p3 bra 	$L__BB0_5;
	neg.s32 	%r36, %r5;
	mov.f32 	%f88, 0f00000000;
	mov.u32 	%r38, %r2;
$L__BB0_4:
	.pragma "nounroll";
	mul.wide.s32 	%rd18, %r38, 4;
	add.s64 	%rd17, %rd14, %rd18;
	// begin inline asm
	ld.global.nc.f32 %f21, [%rd17];
	// end inline asm
	add.f32 	%f87, %f87, %f21;
	fma.rn.f32 	%f88, %f21, %f21, %f88;
	add.s32 	%r38, %r38, 1;
	add.s32 	%r36, %r36, 1;
	setp.ne.s32 	%p4, %r36, 0;
	@%p4 bra 	$L__BB0_4;
$L__BB0_5:
	sub.s32 	%r31, %r2, %r4;
	setp.gt.u32 	%p5, %r31, -4;
	@%p5 bra 	$L__BB0_7;
$L__BB0_6:
	.pragma "nounroll";
	mul.wide.s32 	%rd23, %r38, 4;
	add.s64 	%rd19, %rd14, %rd23;
	// begin inline asm
	ld.global.nc.f32 %f22, [%rd19];
	// end inline asm
	add.f32 	%f26, %f87, %f22;
	fma.rn.f32 	%f27, %f22, %f22, %f88;
	add.s64 	%rd20, %rd19, 4;
	// begin inline asm
	ld.global.nc.f32 %f23, [%rd20];
	// end inline asm
	add.f32 	%f28, %f26, %f23;
	fma.rn.f32 	%f29, %f23, %f23, %f27;
	add.s64 	%rd21, %rd19, 8;
	// begin inline asm
	ld.global.nc.f32 %f24, [%rd21];
	// end inline asm
	add.f32 	%f30, %f28, %f24;
	fma.rn.f32 	%f31, %f24, %f24, %f29;
	add.s64 	%rd22, %rd19, 12;
	// begin inline asm
	ld.global.nc.f32 %f25, [%rd22];
	// end inline asm
	add.f32 	%f87, %f30, %f25;
	fma.rn.f32 	%f88, %f25, %f25, %f31;
	add.s32 	%r38, %r38, 4;
	setp.lt.s32 	%p6, %r38, %r3;
	@%p6 bra 	$L__BB0_6;
$L__BB0_7:
	setp.lt.s32 	%p7, %r24, 1;
	cvt.rn.f32.s32 	%f32, %r24;
	div.rn.f32 	%f15, %f87, %f32;
	div.rn.f32 	%f33, %f88, %f32;
	mul.f32 	%f34, %f15, %f15;
	sub.f32 	%f35, %f33, %f34;
	cvt.f64.f32 	%fd1, %f35;
	add.f64 	%fd2, %fd1, 0d3D719799812DEA11;
	cvt.rn.f32.f64 	%f36, %fd2;
	rsqrt.approx.f32 	%f16, %f36;
	@%p7 bra 	$L__BB0_16;
	and.b32  	%r14, %r24, 3;
	setp.lt.u32 	%p8, %r24, 4;
	mov.b32 	%r43, 0;
	@%p8 bra 	$L__BB0_11;
	and.b32  	%r43, %r24, 2147483644;
	neg.s32 	%r41, %r43;
	mul.wide.s32 	%rd24, %r2, 4;
	add.s64 	%rd25, %rd24, %rd14;
	add.s64 	%rd65, %rd25, 8;
	add.s64 	%rd26, %rd24, %rd1;
	add.s64 	%rd64, %rd26, 12;
	add.s64 	%rd63, %rd16, 8;
	add.s64 	%rd62, %rd15, 8;
	mov.u32 	%r40, %r2;
$L__BB0_10:
	.pragma "nounroll";
	mul.wide.s32 	%rd39, %r40, 4;
	add.s64 	%rd29, %rd14, %rd39;
	add.s64 	%rd40, %rd1, %rd39;
	add.s64 	%rd27, %rd62, -8;
	// begin inline asm
	ld.global.nc.f32 %f37, [%rd27];
	// end inline asm
	add.s64 	%rd28, %rd63, -8;
	// begin inline asm
	ld.global.nc.f32 %f38, [%rd28];
	// end inline asm
	mul.f32 	%f49, %f16, %f38;
	// begin inline asm
	ld.global.nc.f32 %f39, [%rd29];
	// end inline asm
	sub.f32 	%f50, %f39, %f15;
	fma.rn.f32 	%f51, %f49, %f50, %f37;
	st.global.f32 	[%rd40], %f51;
	add.s64 	%rd30, %rd62, -4;
	// begin inline asm
	ld.global.nc.f32 %f40, [%rd30];
	// end inline asm
	add.s64 	%rd31, %rd63, -4;
	// begin inline asm
	ld.global.nc.f32 %f41, [%rd31];
	// end inline asm
	mul.f32 	%f52, %f16, %f41;
	add.s64 	%rd32, %rd65, -4;
	// begin inline asm
	ld.global.nc.f32 %f42, [%rd32];
	// end inline asm
	sub.f32 	%f53, %f42, %f15;
	fma.rn.f32 	%f54, %f52, %f53, %f40;
	st.global.f32 	[%rd64+-8], %f54;
	// begin inline asm
	ld.global.nc.f32 %f43, [%rd62];
	// end inline asm
	// begin inline asm
	ld.global.nc.f32 %f44, [%rd63];
	// end inline asm
	mul.f32 	%f55, %f16, %f44;
	// begin inline asm
	ld.global.nc.f32 %f45, [%rd65];
	// end inline asm
	sub.f32 	%f56, %f45, %f15;
	fma.rn.f32 	%f57, %f55, %f56, %f43;
	st.global.f32 	[%rd64+-4], %f57;
	add.s64 	%rd36, %rd62, 4;
	// begin inline asm
	ld.global.nc.f32 %f46, [%rd36];
	// end inline asm
	add.s64 	%rd37, %rd63, 4;
	// begin inline asm
	ld.global.nc.f32 %f47, [%rd37];
	// end inline asm
	mul.f32 	%f58, %f16, %f47;
	add.s64 	%rd38, %rd65, 4;
	// begin inline asm
	ld.global.nc.f32 %f48, [%rd38];
	// end inline asm
	sub.f32 	%f59, %f48, %f15;
	fma.rn.f32 	%f60, %f58, %f59, %f46;
	st.global.f32 	[%rd64], %f60;
	add.s32 	%r41, %r41, 4;
	add.s64 	%rd65, %rd65, 16;
	add.s32 	%r40, %r40, 4;
	add.s64 	%rd64, %rd64, 16;
	add.s64 	%rd63, %rd63, 16;
	add.s64 	%rd62, %rd62, 16;
	setp.ne.s32 	%p9, %r41, 0;
	@%p9 bra 	$L__BB0_10;
$L__BB0_11:
	setp.eq.s32 	%p10, %r14, 0;
	@%p10 bra 	$L__BB0_16;
	setp.eq.s32 	%p11, %r14, 1;
	@%p11 bra 	$L__BB0_14;
	add.s32 	%r33, %r43, %r2;
	cvt.u64.u32 	%rd47, %r43;
	mul.wide.u32 	%rd48, %r43, 4;
	add.s64 	%rd41, %rd15, %rd48;
	// begin inline asm
	ld.global.nc.f32 %f61, [%rd41];
	// end inline asm
	add.s64 	%rd42, %rd16, %rd48;
	// begin inline asm
	ld.global.nc.f32 %f62, [%rd42];
	// end inline asm
	mul.f32 	%f67, %f16, %f62;
	mul.wide.s32 	%rd49, %r33, 4;
	add.s64 	%rd43, %rd14, %rd49;
	// begin inline asm
	ld.global.nc.f32 %f63, [%rd43];
	// end inline asm
	sub.f32 	%f68, %f63, %f15;
	fma.rn.f32 	%f69, %f67, %f68, %f61;
	add.s64 	%rd50, %rd1, %rd49;
	st.global.f32 	[%rd50], %f69;
	add.s64 	%rd44, %rd41, 4;
	// begin inline asm
	ld.global.nc.f32 %f64, [%rd44];
	// end inline asm
	add.s64 	%rd45, %rd42, 4;
	// begin inline asm
	ld.global.nc.f32 %f65, [%rd45];
	// end inline asm
	mul.f32 	%f70, %f16, %f65;
	cvt.s64.s32 	%rd51, %r2;
	add.s64 	%rd52, %rd47, %rd51;
	shl.b64 	%rd53, %rd52, 2;
	add.s64 	%rd54, %rd14, %rd53;
	add.s64 	%rd46, %rd54, 4;
	// begin inline asm
	ld.global.nc.f32 %f66, [%rd46];
	// end inline asm
	sub.f32 	%f71, %f66, %f15;
	fma.rn.f32 	%f72, %f70, %f71, %f64;
	add.s64 	%rd55, %rd1, %rd53;
	st.global.f32 	[%rd55+4], %f72;
	add.s32 	%r43, %r43, 2;
$L__BB0_14:
	and.b32  	%r34, %r24, 1;
	setp.eq.b32 	%p12, %r34, 1;
	not.pred 	%p13, %p12;
	@%p13 bra 	$L__BB0_16;
	add.s32 	%r35, %r43, %r2;
	mul.wide.u32 	%rd59, %r43, 4;
	add.s64 	%rd56, %rd15, %rd59;
	// begin inline asm
	ld.global.nc.f32 %f73, [%rd56];
	// end inline asm
	add.s64 	%rd57, %rd16, %rd59;
	// begin inline asm
	ld.global.nc.f32 %f74, [%rd57];
	// end inline asm
	mul.f32 	%f76, %f16, %f74;
	mul.wide.s32 	%rd60, %r35, 4;
	add.s64 	%rd58, %rd14, %rd60;
	// begin inline asm
	ld.global.nc.f32 %f75, [%rd58];
	// end inline asm
	sub.f32 	%f77, %f75, %f15;
	fma.rn.f32 	%f78, %f76, %f77, %f73;
	add.s64 	%rd61, %rd1, %rd60;
	st.global.f32 	[%rd61], %f78;
$L__BB0_16:
	ret;

}
	// .globl	_ZN6cuBERT15kernel_momentumEPKfS1_iiPfS2_
.visible .entry _ZN6cuBERT15kernel_momentumEPKfS1_iiPfS2_(
	.param .u64 .ptr .align 1 _ZN6cuBERT15kernel_momentumEPKfS1_iiPfS2__param_0,
	.param .u64 .ptr .align 1 _ZN6cuBERT15kernel_momentumEPKfS1_iiPfS2__param_1,
	.param .u32 _ZN6cuBERT15kernel_momentumEPKfS1_iiPfS2__param_2,
	.param .u32 _ZN6cuBERT15kernel_momentumEPKfS1_iiPfS2__param_3,
	.param .u64 .ptr .align 1 _ZN6cuBERT15kernel_momentumEPKfS1_iiPfS2__param_4,
	.param .u64 .ptr .align 1 _ZN6cuBERT15kernel_momentumEPKfS1_iiPfS2__param_5
)
{
	.reg .pred 	%p<7>;
	.reg .b32 	%r<26>;
	.reg .b32 	%f<55>;
	.reg .b64 	%rd<22>;

	ld.param.u64 	%rd1, [_ZN6cuBERT15kernel_momentumEPKfS1_iiPfS2__param_0];
	ld.param.u64 	%rd2, [_ZN6cuBERT15kernel_momentumEPKfS1_iiPfS2__param_1];
	ld.param.u32 	%r15, [_ZN6cuBERT15kernel_momentumEPKfS1_iiPfS2__param_2];
	ld.param.u32 	%r14, [_ZN6cuBERT15kernel_momentumEPKfS1_iiPfS2__param_3];
	ld.param.u64 	%rd3, [_ZN6cuBERT15kernel_momentumEPKfS1_iiPfS2__param_4];
	ld.param.u64 	%rd4, [_ZN6cuBERT15kernel_momentumEPKfS1_iiPfS2__param_5];
	mov.u32 	%r16, %ctaid.x;
	mov.u32 	%r17, %ntid.x;
	mov.u32 	%r18, %tid.x;
	mad.lo.s32 	%r1, %r16, %r17, %r18;
	setp.ge.s32 	%p1, %r1, %r15;
	@%p1 bra 	$L__BB1_8;
	mul.lo.s32 	%r2, %r14, %r1;
	add.s32 	%r3, %r2, %r14;
	setp.lt.s32 	%p2, %r14, 1;
	mov.f32 	%f53, 0f00000000;
	mov.f32 	%f54, %f53;
	@%p2 bra 	$L__BB1_7;
	add.s32 	%r19, %r2, 1;
	max.s32 	%r4, %r3, %r19;
	sub.s32 	%r20, %r4, %r2;
	and.b32  	%r5, %r20, 3;
	setp.eq.s32 	%p3, %r5, 0;
	mov.f32 	%f54, 0f00000000;
	mov.u32 	%r24, %r2;
	mov.f32 	%f53, %f54;
	@%p3 bra 	$L__BB1_5;
	neg.s32 	%r22, %r5;
	mov.f32 	%f54, 0f00000000;
	mov.u32 	%r24, %r2;
$L__BB1_4:
	.pragma "nounroll";
	mul.wide.s32 	%rd7, %r24, 4;
	add.s64 	%rd6, %rd1, %rd7;
	add.s64 	%rd5, %rd2, %rd7;
	// begin inline asm
	ld.global.nc.f32 %f19, [%rd5];
	// end inline asm
	// begin inline asm
	ld.global.nc.f32 %f20, [%rd6];
	// end inline asm
	add.f32 	%f21, %f19, %f20;
	add.f32 	%f53, %f53, %f21;
	fma.rn.f32 	%f54, %f21, %f21, %f54;
	add.s32 	%r24, %r24, 1;
	add.s32 	%r22, %r22, 1;
	setp.ne.s32 	%p4, %r22, 0;
	@%p4 bra 	$L__BB1_4;
$L__BB1_5:
	sub.s32 	%r21, %r2, %r4;
	setp.gt.u32 	%p5, %r21, -4;
	@%p5 bra 	$L__BB1_7;
$L__BB1_6:
	.pragma "nounroll";
	mul.wide.s32 	%rd16, %r24, 4;
	add.s64 	%rd9, %rd1, %rd16;
	add.s64 	%rd8, %rd2, %rd16;
	// begin inline asm
	ld.global.nc.f32 %f22, [%rd8];
	// end inline asm
	// begin inline asm
	ld.global.nc.f32 %f23, [%rd9];
	// end inline asm
	add.f32 	%f30, %f22, %f23;
	add.f32 	%f31, %f53, %f30;
	fma.rn.f32 	%f32, %f30, %f30, %f54;
	add.s64 	%rd10, %rd8, 4;
	// begin inline asm
	ld.global.nc.f32 %f24, [%rd10];
	// end inline asm
	add.s64 	%rd11, %rd9, 4;
	// begin inline asm
	ld.global.nc.f32 %f25, [%rd11];
	// end inline asm
	add.f32 	%f33, %f24, %f25;
	add.f32 	%f34, %f31, %f33;
	fma.rn.f32 	%f35, %f33, %f33, %f32;
	add.s64 	%rd12, %rd8, 8;
	// begin inline asm
	ld.global.nc.f32 %f26, [%rd12];
	// end inline asm
	add.s64 	%rd13, %rd9, 8;
	// begin inline asm
	ld.global.nc.f32 %f27, [%rd13];
	// end inline asm
	add.f32 	%f36, %f26, %f27;
	add.f32 	%f37, %f34, %f36;
	fma.rn.f32 	%f38, %f36, %f36, %f35;
	add.s64 	%rd14, %rd8, 12;
	// begin inline asm
	ld.global.nc.f32 %f28, [%rd14];
	// end inline asm
	add.s64 	%rd15, %rd9, 12;
	// begin inline asm
	ld.global.nc.f32 %f29, [%rd15];
	// end inline asm
	add.f32 	%f39, %f28, %f29;
	add.f32 	%f53, %f37, %f39;
	fma.rn.f32 	%f54, %f39, %f39, %f38;
	add.s32 	%r24, %r24, 4;
	setp.lt.s32 	%p6, %r24, %r3;
	@%p6 bra 	$L__BB1_6;
$L__BB1_7:
	cvt.rn.f32.s32 	%f40, %r14;
	div.rn.f32 	%f41, %f53, %f40;
	div.rn.f32 	%f42, %f54, %f40;
	mul.f32 	%f43, %f41, %f41;
	sub.f32 	%f44, %f42, %f43;
	cvta.to.global.u64 	%rd17, %rd3;
	mul.wide.s32 	%rd18, %r1, 4;
	add.s64 	%rd19, %rd17, %rd18;
	st.global.f32 	[%rd19], %f41;
	cvta.to.global.u64 	%rd20, %rd4;
	add.s64 	%rd21, %rd20, %rd18;
	st.global.f32 	[%rd21], %f44;
$L__BB1_8:
	ret;

}
	// .globl	_ZN6cuBERT17kernel_batchnorm_EPKfPfiiS1_S1_S1_S1_
.visible .entry _ZN6cuBERT17kernel_batchnorm_EPKfPfiiS1_S1_S1_S1_(
	.param .u64 .ptr .align 1 _ZN6cuBERT17kernel_batchnorm_EPKfPfiiS1_S1_S1_S1__param_0,
	.param .u64 .ptr .align 1 _ZN6cuBERT17kernel_batchnorm_EPKfPfiiS1_S1_S1_S1__param_1,
	.param .u32 _ZN6cuBERT17kernel_batchnorm_EPKfPfiiS1_S1_S1_S1__param_2,
	.param .u32 _ZN6cuBERT17kernel_batchnorm_EPKfPfiiS1_S1_S1_S1__param_3,
	.param .u64 .ptr .align 1 _ZN6cuBERT17kernel_batchnorm_EPKfPfiiS1_S1_S1_S1__param_4,
	.param .u64 .ptr .align 1 _ZN6cuBERT17kernel_batchnorm_EPKfPfiiS1_S1_S1_S1__param_5,
	.param .u64 .ptr .align 1 _ZN6cuBERT17kernel_batchnorm_EPKfPfiiS1_S1_S1_S1__param_6,
	.param .u64 .ptr .align 1 _ZN6cuBERT17kernel_batchnorm_EPKfPfiiS1_S1_S1_S1__param_7
)
{
	.reg .pred 	%p<2>;
	.reg .b32 	%r<11>;
	.reg .b32 	%f<13>;
	.reg .b64 	%rd<18>;
	.reg .b64 	%fd<3>;

	ld.param.u64 	%rd1, [_ZN6cuBERT17kernel_batchnorm_EPKfPfiiS1_S1_S1_S1__param_0];
	ld.param.u64 	%rd2, [_ZN6cuBERT17kernel_batchnorm_EPKfPfiiS1_S1_S1_S1__param_1];
	ld.param.u32 	%r3, [_ZN6cuBERT17kernel_batchnorm_EPKfPfiiS1_S1_S1_S1__param_2];
	ld.param.u32 	%r2, [_ZN6cuBERT17kernel_batchnorm_EPKfPfiiS1_S1_S1_S1__param_3];
	ld.param.u64 	%rd3, [_ZN6cuBERT17kernel_batchnorm_EPKfPfiiS1_S1_S1_S1__param_4];
	ld.param.u64 	%rd4, [_ZN6cuBERT17kernel_batchnorm_EPKfPfiiS1_S1_S1_S1__param_5];
	ld.param.u64 	%rd5, [_ZN6cuBERT17kernel_batchnorm_EPKfPfiiS1_S1_S1_S1__param_6];
	ld.param.u64 	%rd6, [_ZN6cuBERT17kernel_batchnorm_EPKfPfiiS1_S1_S1_S1__param_7];
	mov.u32 	%r4, %ctaid.x;
	mov.u32 	%r5, %ntid.x;
	mov.u32 	%r6, %tid.x;
	mad.lo.s32 	%r1, %r4, %r5, %r6;
	mul.lo.s32 	%r7, %r2, %r3;
	setp.ge.s32 	%p1, %r1, %r7;
	@%p1 bra 	$L__BB2_2;
	cvta.to.global.u64 	%rd13, %rd2;
	div.s32 	%r8, %r1, %r2;
	mul.lo.s32 	%r9, %r8, %r2;
	sub.s32 	%r10, %r1, %r9;
	mul.wide.s32 	%rd14, %r8, 4;
	add.s64 	%rd7, %rd3, %rd14;
	// begin inline asm
	ld.global.nc.f32 %f1, [%rd7];
	// end inline asm
	add.s64 	%rd8, %rd4, %rd14;
	// begin inline asm
	ld.global.nc.f32 %f2, [%rd8];
	// end inline asm
	cvt.f64.f32 	%fd1, %f2;
	add.f64 	%fd2, %fd1, 0d3D719799812DEA11;
	cvt.rn.f32.f64 	%f7, %fd2;
	rsqrt.approx.f32 	%f8, %f7;
	mul.wide.s32 	%rd15, %r10, 4;
	add.s64 	%rd9, %rd5, %rd15;
	// begin inline asm
	ld.global.nc.f32 %f3, [%rd9];
	// end inline asm
	add.s64 	%rd10, %rd6, %rd15;
	// begin inline asm
	ld.global.nc.f32 %f4, [%rd10];
	// end inline asm
	mul.f32 	%f9, %f8, %f4;
	mul.wide.s32 	%rd16, %r1, 4;
	add.s64 	%rd11, %rd2, %rd16;
	// begin inline asm
	ld.global.nc.f32 %f5, [%rd11];
	// end inline asm
	add.s64 	%rd12, %rd1, %rd16;
	// begin inline asm
	ld.global.nc.f32 %f6, [%rd12];
	// end inline asm
	add.f32 	%f10, %f5, %f6;
	sub.f32 	%f11, %f10, %f1;
	fma.rn.f32 	%f12, %f9, %f11, %f3;
	add.s64 	%rd17, %rd13, %rd16;
	st.global.f32 	[%rd17], %f12;
$L__BB2_2:
	ret;

}


// ===== COMPILED SASS (sm_100) =====

	.target	sm_100

	.elftype	@"ET_EXEC"


//--------------------- .note.nv.tkinfo           --------------------------
	.section	.note.nv.tkinfo,"",@"SHT_NOTE"
	.sectionflags	@"SHF_NOTE_NV_TKINFO"
	.tkinfo
        /*0018*/ 	.word	0x00000002
        /*0030*/ 	.string	""
        /*0030*/ 	.string	"ptxas"
        /*0030*/ 	.string	"Cuda compilation tools, release 13.0, V13.0.88"
        /*0030*/ 	.string	"Build cuda_13.0.r13.0/compiler.36424714_0"
        /*0030*/ 	.string	"-arch sm_100 -m 64 "



//--------------------- .note.nv.cuinfo           --------------------------
	.section	.note.nv.cuinfo,"",@"SHT_NOTE"
	.sectionflags	@"SHF_NOTE_NV_CUINFO"
        /*0018*/ 	.short	0x0002
        /*001a*/ 	.short	0x0064
        /*001c*/ 	.short	0x0082
	.zero		2


//--------------------- .nv.info                  --------------------------
	.section	.nv.info,"",@"SHT_CUDA_INFO"
	.align	4


	//----- nvinfo : EIATTR_REGCOUNT
	.align		4
        /*0000*/ 	.byte	0x04, 0x2f
        /*0002*/ 	.short	(.L_1 - .L_0)
	.align		4
.L_0:
        /*0004*/ 	.word	index@(_ZN6cuBERT18kernel_layer_norm_EPfiiPKfS2_)
        /*0008*/ 	.word	0x00000020


	//----- nvinfo : EIATTR_FRAME_SIZE
	.align		4
.L_1:
        /*000c*/ 	.byte	0x04, 0x11
        /*000e*/ 	.short	(.L_3 - .L_2)
	.align		4
.L_2:
        /*0010*/ 	.word	index@($__internal_1_$__cuda_sm3x_div_rn_noftz_f32_slowpath)
        /*0014*/ 	.word	0x00000000


	//----- nvinfo : EIATTR_FRAME_SIZE
	.align		4
.L_3:
        /*0018*/ 	.byte	0x04, 0x11
        /*001a*/ 	.short	(.L_5 - .L_4)
	.align		4
.L_4:
        /*001c*/ 	.word	index@(_ZN6cuBERT18kernel_layer_norm_EPfiiPKfS2_)
        /*0020*/ 	.word	0x00000000


	//----- nvinfo : EIATTR_REGCOUNT
	.align		4
.L_5:
        /*0024*/ 	.byte	0x04, 0x2f
        /*0026*/ 	.short	(.L_7 - .L_6)
	.align		4
.L_6:
        /*0028*/ 	.word	index@(_ZN6cuBERT15kernel_momentumEPKfS1_iiPfS2_)
        /*002c*/ 	.word	0x00000016


	//----- nvinfo : EIATTR_FRAME_SIZE
	.align		4
.L_7:
        /*0030*/ 	.byte	0x04, 0x11
        /*0032*/ 	.short	(.L_9 - .L_8)
	.align		4
.L_8:
        /*0034*/ 	.word	index@($__internal_0_$__cuda_sm3x_div_rn_noftz_f32_slowpath)
        /*0038*/ 	.word	0x00000000


	//----- nvinfo : EIATTR_FRAME_SIZE
	.align		4
.L_9:
        /*003c*/ 	.byte	0x04, 0x11
        /*003e*/ 	.short	(.L_11 - .L_10)
	.align		4
.L_10:
        /*0040*/ 	.word	index@(_ZN6cuBERT15kernel_momentumEPKfS1_iiPfS2_)
        /*0044*/ 	.word	0x00000000


	//----- nvinfo : EIATTR_REGCOUNT
	.align		4
.L_11:
        /*0048*/ 	.byte	0x04, 0x2f
        /*004a*/ 	.short	(.L_13 - .L_12)
	.align		4
.L_12:
        /*004c*/ 	.word	index@(_ZN6cuBERT17kernel_batchnorm_EPKfPfiiS1_S1_S1_S1_)
        /*0050*/ 	.word	0x00000014


	//----- nvinfo : EIATTR_FRAME_SIZE
	.align		4
.L_13:
        /*0054*/ 	.byte	0x04, 0x11
        /*0056*/ 	.short	(.L_15 - .L_14)
	.align		4
.L_14:
        /*0058*/ 	.word	index@(_ZN6cuBERT17kernel_batchnorm_EPKfPfiiS1_S1_S1_S1_)
        /*005c*/ 	.word	0x00000000


	//----- nvinfo : EIATTR_MIN_STACK_SIZE
	.align		4
.L_15:
        /*0060*/ 	.byte	0x04, 0x12
        /*0062*/ 	.short	(.L_17 - .L_16)
	.align		4
.L_16:
        /*0064*/ 	.word	index@(_ZN6cuBERT17kernel_batchnorm_EPKfPfiiS1_S1_S1_S1_)
        /*0068*/ 	.word	0x00000000


	//----- nvinfo : EIATTR_MIN_STACK_SIZE
	.align		4
.L_17:
        /*006c*/ 	.byte	0x04, 0x12
        /*006e*/ 	.short	(.L_19 - .L_18)
	.align		4
.L_18:
        /*0070*/ 	.word	index@(_ZN6cuBERT15kernel_momentumEPKfS1_iiPfS2_)
        /*0074*/ 	.word	0x00000000


	//----- nvinfo : EIATTR_MIN_STACK_SIZE
	.align		4
.L_19:
        /*0078*/ 	.byte	0x04, 0x12
        /*007a*/ 	.short	(.L_21 - .L_20)
	.align		4
.L_20:
        /*007c*/ 	.word	index@(_ZN6cuBERT18kernel_layer_norm_EPfiiPKfS2_)
        /*0080*/ 	.word	0x00000000
.L_21:


//--------------------- .nv.compat                --------------------------
	.section	.nv.compat,"",@"SHT_CUDA_COMPAT_INFO"
	.align	4
        /*0000*/ 	.byte	0x02, 0x09, 0x00, 0x00, 0x02, 0x02, 0x01, 0x00, 0x02, 0x05, 0x05, 0x00, 0x03, 0x07, 0x01, 0x01
        /*0010*/ 	.byte	0x02, 0x03, 0x00, 0x00, 0x02, 0x06, 0x01, 0x00, 0x04, 0x0b, 0x08, 0x00, 0x01, 0x00, 0x00, 0x00
        /*0020*/ 	.byte	0x00, 0x00, 0x00, 0x00


//--------------------- .nv.info._ZN6cuBERT17kernel_batchnorm_EPKfPfiiS1_S1_S1_S1_ --------------------------
	.section	.nv.info._ZN6cuBERT17kernel_batchnorm_EPKfPfiiS1_S1_S1_S1_,"",@"SHT_CUDA_INFO"
	.sectionflags	@""
	.align	4


	//----- nvinfo : EIATTR_CUDA_API_VERSION
	.align		4
        /*0000*/ 	.byte	0x04, 0x37
        /*0002*/ 	.short	(.L_23 - .L_22)
.L_22:
        /*0004*/ 	.word	0x00000082


	//----- nvinfo : EIATTR_KPARAM_INFO
	.align		4
.L_23:
        /*0008*/ 	.byte	0x04, 0x17
        /*000a*/ 	.short	(.L_25 - .L_24)
.L_24:
        /*000c*/ 	.word	0x00000000
        /*0010*/ 	.short	0x0007
        /*0012*/ 	.short	0x0030
        /*0014*/ 	.byte	0x00, 0xf5, 0x21, 0x00


	//----- nvinfo : EIATTR_KPARAM_INFO
	.align		4
.L_25:
        /*0018*/ 	.byte	0x04, 0x17
        /*001a*/ 	.short	(.L_27 - .L_26)
.L_26:
        /*001c*/ 	.word	0x00000000
        /*0020*/ 	.short	0x0006
        /*0022*/ 	.short	0x0028
        /*0024*/ 	.byte	0x00, 0xf5, 0x21, 0x00


	//----- nvinfo : EIATTR_KPARAM_INFO
	.align		4
.L_27:
        /*0028*/ 	.byte	0x04, 0x17
        /*002a*/ 	.short	(.L_29 - .L_28)
.L_28:
        /*002c*/ 	.word	0x00000000
        /*0030*/ 	.short	0x0005
        /*0032*/ 	.short	0x0020
        /*0034*/ 	.byte	0x00, 0xf5, 0x21, 0x00


	//----- nvinfo : EIATTR_KPARAM_INFO
	.align		4
.L_29:
        /*0038*/ 	.byte	0x04, 0x17
        /*003a*/ 	.short	(.L_31 - .L_30)
.L_30:
        /*003c*/ 	.word	0x00000000
        /*0040*/ 	.short	0x0004
        /*0042*/ 	.short	0x0018
        /*0044*/ 	.byte	0x00, 0xf5, 0x21, 0x00


	//----- nvinfo : EIATTR_KPARAM_INFO
	.align		4
.L_31:
        /*0048*/ 	.byte	0x04, 0x17
        /*004a*/ 	.short	(.L_33 - .L_32)
.L_32:
        /*004c*/ 	.word	0x00000000
        /*0050*/ 	.short	0x0003
        /*0052*/ 	.short	0x0014
        /*0054*/ 	.byte	0x00, 0xf0, 0x11, 0x00


	//----- nvinfo : EIATTR_KPARAM_INFO
	.align		4
.L_33:
        /*0058*/ 	.byte	0x04, 0x17
        /*005a*/ 	.short	(.L_35 - .L_34)
.L_34:
        /*005c*/ 	.word	0x00000000
        /*0060*/ 	.short	0x0002
        /*0062*/ 	.short	0x0010
        /*0064*/ 	.byte	0x00, 0xf0, 0x11, 0x00


	//----- nvinfo : EIATTR_KPARAM_INFO
	.align		4
.L_35:
        /*0068*/ 	.byte	0x04, 0x17
        /*006a*/ 	.short	(.L_37 - .L_36)
.L_36:
        /*006c*/ 	.word	0x00000000
        /*0070*/ 	.short	0x0001
        /*0072*/ 	.short	0x0008
        /*0074*/ 	.byte	0x00, 0xf5, 0x21, 0x00


	//----- nvinfo : EIATTR_KPARAM_INFO
	.align		4
.L_37:
        /*0078*/ 	.byte	0x04, 0x17
        /*007a*/ 	.short	(.L_39 - .L_38)
.L_38:
        /*007c*/ 	.word	0x00000000
        /*0080*/ 	.short	0x0000
        /*0082*/ 	.short	0x0000
        /*0084*/ 	.byte	0x00, 0xf5, 0x21, 0x00


	//----- nvinfo : EIATTR_SPARSE_MMA_MASK
	.align		4
.L_39:
        /*0088*/ 	.byte	0x03, 0x50
        /*008a*/ 	.short	0x0000


	//----- nvinfo : EIATTR_MAXREG_COUNT
	.align		4
        /*008c*/ 	.byte	0x03, 0x1b
        /*008e*/ 	.short	0x00ff


	//----- nvinfo : EIATTR_MERCURY_ISA_VERSION
	.align		4
        /*0090*/ 	.byte	0x03, 0x5f
        /*0092*/ 	.short	0x0101


	//----- nvinfo : EIATTR_VRC_CTA_INIT_COUNT
	.align		4
        /*0094*/ 	.byte	0x02, 0x4a
	.zero		1
	.zero		1


	//----- nvinfo : EIATTR_EXIT_INSTR_OFFSETS
	.align		4
        /*0098*/ 	.byte	0x04, 0x1c
        /*009a*/ 	.short	(.L_41 - .L_40)


	//   ....[0]....
.L_40:
        /*009c*/ 	.word	0x00000080


	//   ....[1]....
        /*00a0*/ 	.word	0x00000440


	//----- nvinfo : EIATTR_CBANK_PARAM_SIZE
	.align		4
.L_41:
        /*00a4*/ 	.byte	0x03, 0x19
        /*00a6*/ 	.short	0x0038


	//----- nvinfo : EIATTR_PARAM_CBANK
	.align		4
        /*00a8*/ 	.byte	0x04, 0x0a
        /*00aa*/ 	.short	(.L_43 - .L_42)
	.align		4
.L_42:
        /*00ac*/ 	.word	index@(.nv.constant0._ZN6cuBERT17kernel_batchnorm_EPKfPfiiS1_S1_S1_S1_)
        /*00b0*/ 	.short	0x0380
        /*00b2*/ 	.short	0x0038


	//----- nvinfo : EIATTR_SW_WAR
	.align		4
.L_43:
        /*00b4*/ 	.byte	0x04, 0x36
        /*00b6*/ 	.short	(.L_45 - .L_44)
.L_44:
        /*00b8*/ 	.word	0x00000008
.L_45:


//--------------------- .nv.info._ZN6cuBERT15kernel_momentumEPKfS1_iiPfS2_ --------------------------
	.section	.nv.info._ZN6cuBERT15kernel_momentumEPKfS1_iiPfS2_,"",@"SHT_CUDA_INFO"
	.sectionflags	@""
	.align	4


	//----- nvinfo : EIATTR_CUDA_API_VERSION
	.align		4
        /*0000*/ 	.byte	0x04, 0x37
        /*0002*/ 	.short	(.L_47 - .L_46)
.L_46:
        /*0004*/ 	.word	0x00000082


	//----- nvinfo : EIATTR_KPARAM_INFO
	.align		4
.L_47:
        /*0008*/ 	.byte	0x04, 0x17
        /*000a*/ 	.short	(.L_49 - .L_48)
.L_48:
        /*000c*/ 	.word	0x00000000
        /*0010*/ 	.short	0x0005
        /*0012*/ 	.short	0x0020
        /*0014*/ 	.byte	0x00, 0xf5, 0x21, 0x00


	//----- nvinfo : EIATTR_KPARAM_INFO
	.align		4
.L_49:
        /*0018*/ 	.byte	0x04, 0x17
        /*001a*/ 	.short	(.L_51 - .L_50)
.L_50:
        /*001c*/ 	.word	0x00000000
        /*0020*/ 	.short	0x0004
        /*0022*/ 	.short	0x0018
        /*0024*/ 	.byte	0x00, 0xf5, 0x21, 0x00


	//----- nvinfo : EIATTR_KPARAM_INFO
	.align		4
.L_51:
        /*0028*/ 	.byte	0x04, 0x17
        /*002a*/ 	.short	(.L_53 - .L_52)
.L_52:
        /*002c*/ 	.word	0x00000000
        /*0030*/ 	.short	0x0003
        /*0032*/ 	.short	0x0014
        /*0034*/ 	.byte	0x00, 0xf0, 0x11, 0x00


	//----- nvinfo : EIATTR_KPARAM_INFO
	.align		4
.L_53:
        /*0038*/ 	.byte	0x04, 0x17
        /*003a*/ 	.short	(.L_55 - .L_54)
.L_54:
        /*003c*/ 	.word	0x00000000
        /*0040*/ 	.short	0x0002
        /*0042*/ 	.short	0x0010
        /*0044*/ 	.byte	0x00, 0xf0, 0x11, 0x00


	//----- nvinfo : EIATTR_KPARAM_INFO
	.align		4
.L_55:
        /*0048*/ 	.byte	0x04, 0x17
        /*004a*/ 	.short	(.L_57 - .L_56)
.L_56:
        /*004c*/ 	.word	0x00000000
        /*0050*/ 	.short	0x0001
        /*0052*/ 	.short	0x0008
        /*0054*/ 	.byte	0x00, 0xf5, 0x21, 0x00


	//----- nvinfo : EIATTR_KPARAM_INFO
	.align		4
.L_57:
        /*0058*/ 	.byte	0x04, 0x17
        /*005a*/ 	.short	(.L_59 - .L_58)
.L_58:
        /*005c*/ 	.word	0x00000000
        /*0060*/ 	.short	0x0000
        /*0062*/ 	.short	0x0000
        /*0064*/ 	.byte	0x00, 0xf5, 0x21, 0x00


	//----- nvinfo : EIATTR_SPARSE_MMA_MASK
	.align		4
.L_59:
        /*0068*/ 	.byte	0x03, 0x50
        /*006a*/ 	.short	0x0000


	//----- nvinfo : EIATTR_MAXREG_COUNT
	.align		4
        /*006c*/ 	.byte	0x03, 0x1b
        /*006e*/ 	.short	0x00ff


	//----- nvinfo : EIATTR_MERCURY_ISA_VERSION
	.align		4
        /*0070*/ 	.byte	0x03, 0x5f
        /*0072*/ 	.short	0x0101


	//----- nvinfo : EIATTR_VRC_CTA_INIT_COUNT
	.align		4
        /*0074*/ 	.byte	0x02, 0x4a
	.zero		1
	.zero		1


	//----- nvinfo : EIATTR_EXIT_INSTR_OFFSETS
	.align		4
        /*0078*/ 	.byte	0x04, 0x1c
        /*007a*/ 	.short	(.L_61 - .L_60)


	//   ....[0]....
.L_60:
        /*007c*/ 	.word	0x00000070


	//   ....[1]....
        /*0080*/ 	.word	0x000006d0


	//----- nvinfo : EIATTR_CRS_STACK_SIZE
	.align		4
.L_61:
        /*0084*/ 	.byte	0x04, 0x1e
        /*0086*/ 	.short	(.L_63 - .L_62)
.L_62:
        /*0088*/ 	.word	0x00000000


	//----- nvinfo : EIATTR_CBANK_PARAM_SIZE
	.align		4
.L_63:
        /*008c*/ 	.byte	0x03, 0x19
        /*008e*/ 	.short	0x0028


	//----- nvinfo : EIATTR_PARAM_CBANK
	.align		4
        /*0090*/ 	.byte	0x04, 0x0a
        /*0092*/ 	.short	(.L_65 - .L_64)
	.align		4
.L_64:
        /*0094*/ 	.word	index@(.nv.constant0._ZN6cuBERT15kernel_momentumEPKfS1_iiPfS2_)
        /*0098*/ 	.short	0x0380
        /*009a*/ 	.short	0x0028


	//----- nvinfo : EIATTR_SW_WAR
	.align		4
.L_65:
        /*009c*/ 	.byte	0x04, 0x36
        /*009e*/ 	.short	(.L_67 - .L_66)
.L_66:
        /*00a0*/ 	.word	0x00000008
.L_67:


//--------------------- .nv.info._ZN6cuBERT18kernel_layer_norm_EPfiiPKfS2_ --------------------------
	.section	.nv.info._ZN6cuBERT18kernel_layer_norm_EPfiiPKfS2_,"",@"SHT_CUDA_INFO"
	.sectionflags	@""
	.align	4


	//----- nvinfo : EIATTR_CUDA_API_VERSION
	.align		4
        /*0000*/ 	.byte	0x04, 0x37
        /*0002*/ 	.short	(.L_69 - .L_68)
.L_68:
        /*0004*/ 	.word	0x00000082


	//----- nvinfo : EIATTR_KPARAM_INFO
	.align		4
.L_69:
        /*0008*/ 	.byte	0x04, 0x17
        /*000a*/ 	.short	(.L_71 - .L_70)
.L_70:
        /*000c*/ 	.word	0x00000000
        /*0010*/ 	.short	0x0004
        /*0012*/ 	.short	0x0018
        /*0014*/ 	.byte	0x00, 0xf5, 0x21, 0x00


	//----- nvinfo : EIATTR_KPARAM_INFO
	.align		4
.L_71:
        /*0018*/ 	.byte	0x04, 0x17
        /*001a*/ 	.short	(.L_73 - .L_72)
.L_72:
        /*001c*/ 	.word	0x00000000
        /*0020*/ 	.short	0x0003
        /*0022*/ 	.short	0x0010
        /*0024*/ 	.byte	0x00, 0xf5, 0x21, 0x00


	//----- nvinfo : EIATTR_KPARAM_INFO
	.align		4
.L_73:
        /*0028*/ 	.byte	0x04, 0x17
        /*002a*/ 	.short	(.L_75 - .L_74)
.L_74:
        /*002c*/ 	.word	0x00000000
        /*0030*/ 	.short	0x0002
        /*0032*/ 	.short	0x000c
        /*0034*/ 	.byte	0x00, 0xf0, 0x11, 0x00


	//----- nvinfo : EIATTR_KPARAM_INFO
	.align		4
.L_75:
        /*0038*/ 	.byte	0x04, 0x17
        /*003a*/ 	.short	(.L_77 - .L_76)
.L_76:
        /*003c*/ 	.word	0x00000000
        /*0040*/ 	.short	0x0001
        /*0042*/ 	.short	0x0008
        /*0044*/ 	.byte	0x00, 0xf0, 0x11, 0x00


	//----- nvinfo : EIATTR_KPARAM_INFO
	.align		4
.L_77:
        /*0048*/ 	.byte	0x04, 0x17
        /*004a*/ 	.short	(.L_79 - .L_78)
.L_78:
        /*004c*/ 	.word	0x00000000
        /*0050*/ 	.short	0x0000
        /*0052*/ 	.short	0x0000
        /*0054*/ 	.byte	0x00, 0xf5, 0x21, 0x00


	//----- nvinfo : EIATTR_SPARSE_MMA_MASK
	.align		4
.L_79:
        /*0058*/ 	.byte	0x03, 0x50
        /*005a*/ 	.short	0x0000


	//----- nvinfo : EIATTR_MAXREG_COUNT
	.align		4
        /*005c*/ 	.byte	0x03, 0x1b
        /*005e*/ 	.short	0x00ff


	//----- nvinfo : EIATTR_MERCURY_ISA_VERSION
	.align		4
        /*0060*/ 	.byte	0x03, 0x5f
        /*0062*/ 	.short	0x0101


	//----- nvinfo : EIATTR_VRC_CTA_INIT_COUNT
	.align		4
        /*0064*/ 	.byte	0x02, 0x4a
	.zero		1
	.zero		1


	//----- nvinfo : EIATTR_EXIT_INSTR_OFFSETS
	.align		4
        /*0068*/ 	.byte	0x04, 0x1c
        /*006a*/ 	.short	(.L_81 - .L_80)


	//   ....[0]....
.L_80:
        /*006c*/ 	.word	0x00000070


	//   ....[1]....
        /*0070*/ 	.word	0x000005c0


	//   ....[2]....
        /*0074*/ 	.word	0x00000a40


	//   ....[3]....
        /*0078*/ 	.word	0x00000c40


	//   ....[4]....
        /*007c*/ 	.word	0x00000d30


	//----- nvinfo : EIATTR_CRS_STACK_SIZE
	.align		4
.L_81:
        /*0080*/ 	.byte	0x04, 0x1e
        /*0082*/ 	.short	(.L_83 - .L_82)
.L_82:
        /*0084*/ 	.word	0x00000000


	//----- nvinfo : EIATTR_CBANK_PARAM_SIZE
	.align		4
.L_83:
        /*0088*/ 	.byte	0x03, 0x19
        /*008a*/ 	.short	0x0020


	//----- nvinfo : EIATTR_PARAM_CBANK
	.align		4
        /*008c*/ 	.byte	0x04, 0x0a
        /*008e*/ 	.short	(.L_85 - .L_84)
	.align		4
.L_84:
        /*0090*/ 	.word	index@(.nv.constant0._ZN6cuBERT18kernel_layer_norm_EPfiiPKfS2_)
        /*0094*/ 	.short	0x0380
        /*0096*/ 	.short	0x0020


	//----- nvinfo : EIATTR_SW_WAR
	.align		4
.L_85:
        /*0098*/ 	.byte	0x04, 0x36
        /*009a*/ 	.short	(.L_87 - .L_86)
.L_86:
        /*009c*/ 	.word	0x00000008
.L_87:


//--------------------- .nv.callgraph             --------------------------
	.section	.nv.callgraph,"",@"SHT_CUDA_CALLGRAPH"
	.align	4
	.sectionentsize	8
	.align		4
        /*0000*/ 	.word	0x00000000
	.align		4
        /*0004*/ 	.word	0xffffffff
	.align		4
        /*0008*/ 	.word	0x00000000
	.align		4
        /*000c*/ 	.word	0xfffffffe
	.align		4
        /*0010*/ 	.word	0x00000000
	.align		4
        /*0014*/ 	.word	0xfffffffd
	.align		4
        /*0018*/ 	.word	0x00000000
	.align		4
        /*001c*/ 	.word	0xfffffffc


//--------------------- .text._ZN6cuBERT17kernel_batchnorm_EPKfPfiiS1_S1_S1_S1_ --------------------------
	.section	.text._ZN6cuBERT17kernel_batchnorm_EPKfPfiiS1_S1_S1_S1_,"ax",@progbits
	.align	128
        .global         _ZN6cuBERT17kernel_batchnorm_EPKfPfiiS1_S1_S1_S1_
        .type           _ZN6cuBERT17kernel_batchnorm_EPKfPfiiS1_S1_S1_S1_,@function
        .size           _ZN6cuBERT17kernel_batchnorm_EPKfPfiiS1_S1_S1_S1_,(.L_x_50 - _ZN6cuBERT17kernel_batchnorm_EPKfPfiiS1_S1_S1_S1_)
        .other          _ZN6cuBERT17kernel_batchnorm_EPKfPfiiS1_S1_S1_S1_,@"STO_CUDA_ENTRY STV_DEFAULT"
_ZN6cuBERT17kernel_batchnorm_EPKfPfiiS1_S1_S1_S1_:
.text._ZN6cuBERT17kernel_batchnorm_EPKfPfiiS1_S1_S1_S1_:
[----:B------:R-:W-:Y:S01]  /*0000*/  LDC R1, c[0x0][0x37c] ;  /* 0x0000df00ff017b82 */ /* 0x000fe20000000800 */
[----:B------:R-:W0:Y:S07]  /*0010*/  S2R R5, SR_TID.X ;  /* 0x0000000000057919 */ /* 0x000e2e0000002100 */
[----:B------:R-:W0:Y:S08]  /*0020*/  S2UR UR4, SR_CTAID.X ;  /* 0x00000000000479c3 */ /* 0x000e300000002500 */
[----:B------:R-:W0:Y:S08]  /*0030*/  LDC R0, c[0x0][0x360] ;  /* 0x0000d800ff007b82 */ /* 0x000e300000000800 */
[----:B------:R-:W1:Y:S01]  /*0040*/  LDC.64 R2, c[0x0][0x390] ;  /* 0x0000e400ff027b82 */ /* 0x000e620000000a00 */
[----:B0-----:R-:W-:-:S02]  /*0050*/  IMAD R0, R0, UR4, R5 ;  /* 0x0000000400007c24 */ /* 0x001fc4000f8e0205 */
[----:B-1----:R-:W-:-:S05]  /*0060*/  IMAD R5, R3, R2, RZ ;  /* 0x0000000203057224 */ /* 0x002fca00078e02ff */
[----:B------:R-:W-:-:S13]  /*0070*/  ISETP.GE.AND P0, PT, R0, R5, PT ;  /* 0x000000050000720c */ /* 0x000fda0003f06270 */
[----:B------:R-:W-:Y:S05]  /*0080*/  @P0 EXIT ;  /* 0x000000000000094d */ /* 0x000fea0003800000 */
[----:B------:R-:W-:Y:S01]  /*0090*/  IABS R7, R3 ;  /* 0x0000000300077213 */ /* 0x000fe20000000000 */
[----:B------:R-:W0:Y:S01]  /*00a0*/  LDC.64 R10, c[0x0][0x3a0] ;  /* 0x0000e800ff0a7b82 */ /* 0x000e220000000a00 */
[----:B------:R-:W1:Y:S02]  /*00b0*/  LDCU.64 UR4, c[0x0][0x358] ;  /* 0x00006b00ff0477ac */ /* 0x000e640008000a00 */
[----:B------:R-:W2:Y:S05]  /*00c0*/  I2F.RP R2, R7 ;  /* 0x0000000700027306 */ /* 0x000eaa0000209400 */
[----:B------:R-:W3:Y:S08]  /*00d0*/  LDC.64 R14, c[0x0][0x380] ;  /* 0x0000e000ff0e7b82 */ /* 0x000ef00000000a00 */
[----:B------:R-:W4:Y:S01]  /*00e0*/  LDC.64 R12, c[0x0][0x398] ;  /* 0x0000e600ff0c7b82 */ /* 0x000f220000000a00 */
[----:B--2---:R-:W2:Y:S02]  /*00f0*/  MUFU.RCP R2, R2 ;  /* 0x0000000200027308 */ /* 0x004ea40000001000 */
[----:B--2---:R-:W-:-:S06]  /*0100*/  IADD3 R4, PT, PT, R2, 0xffffffe, RZ ;  /* 0x0ffffffe02047810 */ /* 0x004fcc0007ffe0ff */
[----:B------:R2:W5:Y:S02]  /*0110*/  F2I.FTZ.U32.TRUNC.NTZ R5, R4 ;  /* 0x0000000400057305 */ /* 0x000564000021f000 */
[----:B--2---:R-:W-:Y:S01]  /*0120*/  HFMA2 R4, -RZ, RZ, 0, 0 ;  /* 0x00000000ff047431 */ /* 0x004fe200000001ff */
[----:B-----5:R-:W-:-:S05]  /*0130*/  IADD3 R6, PT, PT, RZ, -R5, RZ ;  /* 0x80000005ff067210 */ /* 0x020fca0007ffe0ff */
[----:B------:R-:W-:Y:S01]  /*0140*/  IMAD R9, R6, R7, RZ ;  /* 0x0000000706097224 */ /* 0x000fe200078e02ff */
[----:B------:R-:W-:-:S03]  /*0150*/  IABS R6, R0 ;  /* 0x0000000000067213 */ /* 0x000fc60000000000 */
[----:B------:R-:W-:Y:S02]  /*0160*/  IMAD.HI.U32 R5, R5, R9, R4 ;  /* 0x0000000905057227 */ /* 0x000fe400078e0004 */
[----:B------:R-:W2:Y:S04]  /*0170*/  LDC.64 R8, c[0x0][0x3b0] ;  /* 0x0000ec00ff087b82 */ /* 0x000ea80000000a00 */
[----:B------:R-:W-:-:S05]  /*0180*/  IMAD.HI.U32 R5, R5, R6, RZ ;  /* 0x0000000605057227 */ /* 0x000fca00078e00ff */
[----:B------:R-:W-:-:S05]  /*0190*/  IADD3 R2, PT, PT, -R5, RZ, RZ ;  /* 0x000000ff05027210 */ /* 0x000fca0007ffe1ff */
[----:B------:R-:W-:-:S05]  /*01a0*/  IMAD R2, R7, R2, R6 ;  /* 0x0000000207027224 */ /* 0x000fca00078e0206 */
[----:B------:R-:W-:-:S13]  /*01b0*/  ISETP.GT.U32.AND P2, PT, R7, R2, PT ;  /* 0x000000020700720c */ /* 0x000fda0003f44070 */
[-C--:B------:R-:W-:Y:S02]  /*01c0*/  @!P2 IADD3 R2, PT, PT, R2, -R7.reuse, RZ ;  /* 0x800000070202a210 */ /* 0x080fe40007ffe0ff */
[----:B------:R-:W-:Y:S02]  /*01d0*/  @!P2 IADD3 R5, PT, PT, R5, 0x1, RZ ;  /* 0x000000010505a810 */ /* 0x000fe40007ffe0ff */
[----:B------:R-:W-:Y:S02]  /*01e0*/  ISETP.GE.U32.AND P0, PT, R2, R7, PT ;  /* 0x000000070200720c */ /* 0x000fe40003f06070 */
[----:B------:R-:W-:Y:S01]  /*01f0*/  LOP3.LUT R2, R0, R3, RZ, 0x3c, !PT ;  /* 0x0000000300027212 */ /* 0x000fe200078e3cff */
[----:B------:R-:W5:Y:S01]  /*0200*/  LDC.64 R6, c[0x0][0x3a8] ;  /* 0x0000ea00ff067b82 */ /* 0x000f620000000a00 */
[----:B------:R-:W-:Y:S02]  /*0210*/  ISETP.NE.AND P2, PT, R3, RZ, PT ;  /* 0x000000ff0300720c */ /* 0x000fe40003f45270 */
[----:B------:R-:W-:-:S07]  /*0220*/  ISETP.GE.AND P1, PT, R2, RZ, PT ;  /* 0x000000ff0200720c */ /* 0x000fce0003f26270 */
[----:B------:R-:W-:-:S04]  /*0230*/  @P0 IADD3 R5, PT, PT, R5, 0x1, RZ ;  /* 0x0000000105050810 */ /* 0x000fc80007ffe0ff */
[----:B------:R-:W-:Y:S02]  /*0240*/  MOV R17, R5 ;  /* 0x0000000500117202 */ /* 0x000fe40000000f00 */
[----:B------:R-:W4:Y:S02]  /*0250*/  LDC.64 R4, c[0x0][0x388] ;  /* 0x0000e200ff047b82 */ /* 0x000f240000000a00 */
[----:B------:R-:W-:Y:S02]  /*0260*/  @!P1 IADD3 R17, PT, PT, -R17, RZ, RZ ;  /* 0x000000ff11119210 */ /* 0x000fe40007ffe1ff */
[----:B------:R-:W-:-:S05]  /*0270*/  @!P2 LOP3.LUT R17, RZ, R3, RZ, 0x33, !PT ;  /* 0x00000003ff11a212 */ /* 0x000fca00078e33ff */
[----:B0-----:R-:W-:-:S05]  /*0280*/  IMAD.WIDE R10, R17, 0x4, R10 ;  /* 0x00000004110a7825 */ /* 0x001fca00078e020a */
[----:B-1----:R0:W5:Y:S01]  /*0290*/  LDG.E.CONSTANT R2, desc[UR4][R10.64] ;  /* 0x000000040a027981 */ /* 0x002162000c1e9900 */
[----:B------:R-:W-:Y:S01]  /*02a0*/  IADD3 R16, PT, PT, -R17, RZ, RZ ;  /* 0x000000ff11107210 */ /* 0x000fe20007ffe1ff */
[----:B---3--:R-:W-:-:S04]  /*02b0*/  IMAD.WIDE R14, R0, 0x4, R14 ;  /* 0x00000004000e7825 */ /* 0x008fc800078e020e */
[----:B------:R-:W-:Y:S02]  /*02c0*/  IMAD R3, R3, R16, R0 ;  /* 0x0000001003037224 */ /* 0x000fe400078e0200 */
[----:B------:R-:W3:Y:S01]  /*02d0*/  LDG.E.CONSTANT R15, desc[UR4][R14.64] ;  /* 0x000000040e0f7981 */ /* 0x000ee2000c1e9900 */
[----:B----4-:R-:W-:-:S04]  /*02e0*/  IMAD.WIDE R4, R0, 0x4, R4 ;  /* 0x0000000400047825 */ /* 0x010fc800078e0204 */
[----:B0-----:R-:W-:Y:S01]  /*02f0*/  IMAD.WIDE R10, R17, 0x4, R12 ;  /* 0x00000004110a7825 */ /* 0x001fe200078e020c */
[----:B------:R-:W3:Y:S03]  /*0300*/  LDG.E.CONSTANT R16, desc[UR4][R4.64] ;  /* 0x0000000404107981 */ /* 0x000ee6000c1e9900 */
[C---:B--2---:R-:W-:Y:S02]  /*0310*/  IMAD.WIDE R12, R3.reuse, 0x4, R8 ;  /* 0x00000004030c7825 */ /* 0x044fe400078e0208 */
[----:B------:R-:W2:Y:S02]  /*0320*/  LDG.E.CONSTANT R10, desc[UR4][R10.64] ;  /* 0x000000040a0a7981 */ /* 0x000ea4000c1e9900 */
[----:B-----5:R-:W-:Y:S02]  /*0330*/  IMAD.WIDE R8, R3, 0x4, R6 ;  /* 0x0000000403087825 */ /* 0x020fe400078e0206 */
[----:B------:R-:W4:Y:S04]  /*0340*/  LDG.E.CONSTANT R12, desc[UR4][R12.64] ;  /* 0x000000040c0c7981 */ /* 0x000f28000c1e9900 */
[----:B------:R-:W5:Y:S01]  /*0350*/  LDG.E.CONSTANT R8, desc[UR4][R8.64] ;  /* 0x0000000408087981 */ /* 0x000f62000c1e9900 */
[----:B------:R-:W-:Y:S01]  /*0360*/  UMOV UR6, 0x812dea11 ;  /* 0x812dea1100067882 */ /* 0x000fe20000000000 */
[----:B------:R-:W-:Y:S01]  /*0370*/  UMOV UR7, 0x3d719799 ;  /* 0x3d71979900077882 */ /* 0x000fe20000000000 */
[----:B------:R-:W0:Y:S02]  /*0380*/  F2F.F64.F32 R2, R2 ;  /* 0x0000000200027310 */ /* 0x000e240000201800 */
[----:B0-----:R-:W-:-:S06]  /*0390*/  DADD R6, R2, UR6 ;  /* 0x0000000602067e29 */ /* 0x001fcc0008000000 */
[----:B------:R-:W0:Y:S02]  /*03a0*/  F2F.F32.F64 R0, R6 ;  /* 0x0000000600007310 */ /* 0x000e240000301000 */
[----:B0-----:R-:W-:-:S13]  /*03b0*/  FSETP.GEU.AND P0, PT, |R0|, 1.175494350822287508e-38, PT ;  /* 0x008000000000780b */ /* 0x001fda0003f0e200 */
[----:B------:R-:W-:-:S04]  /*03c0*/  @!P0 FMUL R0, R0, 16777216 ;  /* 0x4b80000000008820 */ /* 0x000fc80000400000 */
[----:B------:R-:W0:Y:S01]  /*03d0*/  MUFU.RSQ R3, R0 ;  /* 0x0000000000037308 */ /* 0x000e220000001400 */
[----:B---3--:R-:W-:-:S04]  /*03e0*/  FADD R15, R16, R15 ;  /* 0x0000000f100f7221 */ /* 0x008fc80000000000 */
[----:B--2---:R-:W-:Y:S01]  /*03f0*/  FADD R10, -R10, R15 ;  /* 0x0000000f0a0a7221 */ /* 0x004fe20000000100 */
[----:B0-----:R-:W-:-:S04]  /*0400*/  @!P0 FMUL R3, R3, 4096 ;  /* 0x4580000003038820 */ /* 0x001fc80000400000 */
[----:B----4-:R-:W-:-:S04]  /*0410*/  FMUL R3, R3, R12 ;  /* 0x0000000c03037220 */ /* 0x010fc80000400000 */
[----:B-----5:R-:W-:-:S05]  /*0420*/  FFMA R3, R3, R10, R8 ;  /* 0x0000000a03037223 */ /* 0x020fca0000000008 */
[----:B------:R-:W-:Y:S01]  /*0430*/  STG.E desc[UR4][R4.64], R3 ;  /* 0x0000000304007986 */ /* 0x000fe2000c101904 */
[----:B------:R-:W-:Y:S05]  /*0440*/  EXIT ;  /* 0x000000000000794d */ /* 0x000fea0003800000 */
.L_x_0:
[----:B------:R-:W-:-:S00]  /*0450*/  BRA `(.L_x_0) ;  /* 0xfffffffc00fc7947 */ /* 0x000fc0000383ffff */
[----:B------:R-:W-:-:S00]  /*0460*/  NOP ;  /* 0x0000000000007918 */ /* 0x000fc00000000000 */
        /* <DEDUP_REMOVED lines=9> */
.L_x_50:


//--------------------- .text._ZN6cuBERT15kernel_momentumEPKfS1_iiPfS2_ --------------------------
	.section	.text._ZN6cuBERT15kernel_momentumEPKfS1_iiPfS2_,"ax",@progbits
	.align	128
        .global         _ZN6cuBERT15kernel_momentumEPKfS1_iiPfS2_
        .type           _ZN6cuBERT15kernel_momentumEPKfS1_iiPfS2_,@function
        .size           _ZN6cuBERT15kernel_momentumEPKfS1_iiPfS2_,(.L_x_48 - _ZN6cuBERT15kernel_momentumEPKfS1_iiPfS2_)
        .other          _ZN6cuBERT15kernel_momentumEPKfS1_iiPfS2_,@"STO_CUDA_ENTRY STV_DEFAULT"
_ZN6cuBERT15kernel_momentumEPKfS1_iiPfS2_:
.text._ZN6cuBERT15kernel_momentumEPKfS1_iiPfS2_:
[----:B------:R-:W-:Y:S01]  /*0000*/  LDC R1, c[0x0][0x37c] ;  /* 0x0000df00ff017b82 */ /* 0x000fe20000000800 */
[----:B------:R-:W0:Y:S07]  /*0010*/  S2R R3, SR_TID.X ;  /* 0x0000000000037919 */ /* 0x000e2e0000002100 */
[----:B------:R-:W0:Y:S01]  /*0020*/  S2UR UR4, SR_CTAID.X ;  /* 0x00000000000479c3 */ /* 0x000e220000002500 */
[----:B------:R-:W1:Y:S07]  /*0030*/  LDCU UR5, c[0x0][0x390] ;  /* 0x00007200ff0577ac */ /* 0x000e6e0008000800 */
[----:B------:R-:W0:Y:S02]  /*0040*/  LDC R2, c[0x0][0x360] ;  /* 0x0000d800ff027b82 */ /* 0x000e240000000800 */
[----:B0-----:R-:W-:-:S05]  /*0050*/  IMAD R2, R2, UR4, R3 ;  /* 0x0000000402027c24 */ /* 0x001fca000f8e0203 */
[----:B-1----:R-:W-:-:S13]  /*0060*/  ISETP.GE.AND P0, PT, R2, UR5, PT ;  /* 0x0000000502007c0c */ /* 0x002fda000bf06270 */
[----:B------:R-:W-:Y:S05]  /*0070*/  @P0 EXIT ;  /* 0x000000000000094d */ /* 0x000fea0003800000 */
[----:B------:R-:W0:Y:S01]  /*0080*/  LDCU UR6, c[0x0][0x394] ;  /* 0x00007280ff0677ac */ /* 0x000e220008000800 */
[----:B------:R-:W-:Y:S02]  /*0090*/  IMAD.MOV.U32 R3, RZ, RZ, RZ ;  /* 0x000000ffff037224 */ /* 0x000fe400078e00ff */
[----:B------:R-:W-:Y:S01]  /*00a0*/  IMAD.MOV.U32 R5, RZ, RZ, RZ ;  /* 0x000000ffff057224 */ /* 0x000fe200078e00ff */
[----:B------:R-:W1:Y:S01]  /*00b0*/  LDCU.64 UR4, c[0x0][0x358] ;  /* 0x00006b00ff0477ac */ /* 0x000e620008000a00 */
[----:B0-----:R-:W-:-:S09]  /*00c0*/  UISETP.GE.AND UP0, UPT, UR6, 0x1, UPT ;  /* 0x000000010600788c */ /* 0x001fd2000bf06270 */
[----:B-1----:R-:W-:Y:S05]  /*00d0*/  BRA.U !UP0, `(.L_x_1) ;  /* 0x0000000108e47547 */ /* 0x002fea000b800000 */
[----:B------:R-:W-:Y:S01]  /*00e0*/  IMAD R11, R2, UR6, RZ ;  /* 0x00000006020b7c24 */ /* 0x000fe2000f8e02ff */
[----:B------:R-:W-:Y:S04]  /*00f0*/  BSSY.RECONVERGENT B0, `(.L_x_2) ;  /* 0x0000019000007945 */ /* 0x000fe80003800200 */
[----:B------:R-:W-:-:S04]  /*0100*/  IADD3 R0, PT, PT, R11, UR6, RZ ;  /* 0x000000060b007c10 */ /* 0x000fc8000fffe0ff */
[----:B------:R-:W-:-:S05]  /*0110*/  VIADDMNMX R4, R11, 0x1, R0, !PT ;  /* 0x000000010b047846 */ /* 0x000fca0007800100 */
[----:B------:R-:W-:Y:S02]  /*0120*/  IMAD.IADD R3, R4, 0x1, -R11 ;  /* 0x0000000104037824 */ /* 0x000fe400078e0a0b */
[----:B------:R-:W-:-:S03]  /*0130*/  IMAD.IADD R5, R11, 0x1, -R4 ;  /* 0x000000010b057824 */ /* 0x000fc600078e0a04 */
[----:B------:R-:W-:Y:S01]  /*0140*/  LOP3.LUT P0, R4, R3, 0x3, RZ, 0xc0, !PT ;  /* 0x0000000303047812 */ /* 0x000fe2000780c0ff */
[----:B------:R-:W-:Y:S01]  /*0150*/  IMAD.MOV.U32 R3, RZ, RZ, RZ ;  /* 0x000000ffff037224 */ /* 0x000fe200078e00ff */
[----:B------:R-:W-:Y:S01]  /*0160*/  ISETP.GT.U32.AND P1, PT, R5, -0x4, PT ;  /* 0xfffffffc0500780c */ /* 0x000fe20003f24070 */
[----:B------:R-:W-:-:S10]  /*0170*/  HFMA2 R5, -RZ, RZ, 0, 0 ;  /* 0x00000000ff057431 */ /* 0x000fd400000001ff */
[----:B------:R-:W-:Y:S05]  /*0180*/  @!P0 BRA `(.L_x_3) ;  /* 0x00000000003c8947 */ /* 0x000fea0003800000 */
[----:B------:R-:W0:Y:S01]  /*0190*/  LDC.64 R6, c[0x0][0x380] ;  /* 0x0000e000ff067b82 */ /* 0x000e220000000a00 */
[----:B------:R-:W-:Y:S01]  /*01a0*/  IMAD.MOV R4, RZ, RZ, -R4 ;  /* 0x000000ffff047224 */ /* 0x000fe200078e0a04 */
[----:B------:R-:W-:-:S06]  /*01b0*/  MOV R5, RZ ;  /* 0x000000ff00057202 */ /* 0x000fcc0000000f00 */
[----:B------:R-:W1:Y:S02]  /*01c0*/  LDC.64 R8, c[0x0][0x388] ;  /* 0x0000e200ff087b82 */ /* 0x000e640000000a00 */
.L_x_4:
[----:B0-----:R-:W-:-:S04]  /*01d0*/  IMAD.WIDE R12, R11, 0x4, R6 ;  /* 0x000000040b0c7825 */ /* 0x001fc800078e0206 */
[C---:B-1----:R-:W-:Y:S02]  /*01e0*/  IMAD.WIDE R14, R11.reuse, 0x4, R8 ;  /* 0x000000040b0e7825 */ /* 0x042fe400078e0208 */
[----:B------:R-:W2:Y:S04]  /*01f0*/  LDG.E.CONSTANT R13, desc[UR4][R12.64] ;  /* 0x000000040c0d7981 */ /* 0x000ea8000c1e9900 */
[----:B------:R-:W2:Y:S01]  /*0200*/  LDG.E.CONSTANT R14, desc[UR4][R14.64] ;  /* 0x000000040e0e7981 */ /* 0x000ea2000c1e9900 */
[----:B------:R-:W-:Y:S02]  /*0210*/  VIADD R4, R4, 0x1 ;  /* 0x0000000104047836 */ /* 0x000fe40000000000 */
[----:B------:R-:W-:-:S03]  /*0220*/  VIADD R11, R11, 0x1 ;  /* 0x000000010b0b7836 */ /* 0x000fc60000000000 */
[----:B------:R-:W-:Y:S01]  /*0230*/  ISETP.NE.AND P0, PT, R4, RZ, PT ;  /* 0x000000ff0400720c */ /* 0x000fe20003f05270 */
[----:B--2---:R-:W-:-:S04]  /*0240*/  FADD R10, R14, R13 ;  /* 0x0000000d0e0a7221 */ /* 0x004fc80000000000 */
[C---:B------:R-:W-:Y:S01]  /*0250*/  FADD R3, R10.reuse, R3 ;  /* 0x000000030a037221 */ /* 0x040fe20000000000 */
[----:B------:R-:W-:-:S07]  /*0260*/  FFMA R5, R10, R10, R5 ;  /* 0x0000000a0a057223 */ /* 0x000fce0000000005 */
[----:B------:R-:W-:Y:S05]  /*0270*/  @P0 BRA `(.L_x_4) ;  /* 0xfffffffc00d40947 */ /* 0x000fea000383ffff */
.L_x_3:
[----:B------:R-:W-:Y:S05]  /*0280*/  BSYNC.RECONVERGENT B0 ;  /* 0x0000000000007941 */ /* 0x000fea0003800200 */
.L_x_2:
[----:B------:R-:W-:Y:S04]  /*0290*/  BSSY.RECONVERGENT B0, `(.L_x_1) ;  /* 0x000001d000007945 */ /* 0x000fe80003800200 */
[----:B------:R-:W-:Y:S05]  /*02a0*/  @P1 BRA `(.L_x_5) ;  /* 0x00000000006c1947 */ /* 0x000fea0003800000 */
.L_x_6:
[----:B------:R-:W0:Y:S08]  /*02b0*/  LDC.64 R6, c[0x0][0x380] ;  /* 0x0000e000ff067b82 */ /* 0x000e300000000a00 */
[----:B------:R-:W1:Y:S01]  /*02c0*/  LDC.64 R8, c[0x0][0x388] ;  /* 0x0000e200ff087b82 */ /* 0x000e620000000a00 */
[----:B0-----:R-:W-:-:S05]  /*02d0*/  IMAD.WIDE R6, R11, 0x4, R6 ;  /* 0x000000040b067825 */ /* 0x001fca00078e0206 */
[----:B------:R-:W2:Y:S01]  /*02e0*/  LDG.E.CONSTANT R19, desc[UR4][R6.64] ;  /* 0x0000000406137981 */ /* 0x000ea2000c1e9900 */
[----:B-1----:R-:W-:-:S03]  /*02f0*/  IMAD.WIDE R8, R11, 0x4, R8 ;  /* 0x000000040b087825 */ /* 0x002fc600078e0208 */
[----:B------:R-:W3:Y:S04]  /*0300*/  LDG.E.CONSTANT R13, desc[UR4][R6.64+0x4] ;  /* 0x00000404060d7981 */ /* 0x000ee8000c1e9900 */
[----:B------:R-:W2:Y:S04]  /*0310*/  LDG.E.CONSTANT R14, desc[UR4][R8.64] ;  /* 0x00000004080e7981 */ /* 0x000ea8000c1e9900 */
[----:B------:R-:W3:Y:S04]  /*0320*/  LDG.E.CONSTANT R4, desc[UR4][R8.64+0x4] ;  /* 0x0000040408047981 */ /* 0x000ee8000c1e9900 */
[----:B------:R-:W4:Y:S04]  /*0330*/  LDG.E.CONSTANT R15, desc[UR4][R6.64+0x8] ;  /* 0x00000804060f7981 */ /* 0x000f28000c1e9900 */
[----:B------:R-:W4:Y:S04]  /*0340*/  LDG.E.CONSTANT R10, desc[UR4][R8.64+0x8] ;  /* 0x00000804080a7981 */ /* 0x000f28000c1e9900 */
[----:B------:R-:W5:Y:S04]  /*0350*/  LDG.E.CONSTANT R17, desc[UR4][R6.64+0xc] ;  /* 0x00000c0406117981 */ /* 0x000f68000c1e9900 */
[----:B------:R-:W5:Y:S01]  /*0360*/  LDG.E.CONSTANT R12, desc[UR4][R8.64+0xc] ;  /* 0x00000c04080c7981 */ /* 0x000f62000c1e9900 */
[----:B------:R-:W-:-:S04]  /*0370*/  IADD3 R11, PT, PT, R11, 0x4, RZ ;  /* 0x000000040b0b7810 */ /* 0x000fc80007ffe0ff */
[----:B------:R-:W-:Y:S01]  /*0380*/  ISETP.GE.AND P0, PT, R11, R0, PT ;  /* 0x000000000b00720c */ /* 0x000fe20003f06270 */
[----:B--2---:R-:W-:Y:S01]  /*0390*/  FADD R14, R14, R19 ;  /* 0x000000130e0e7221 */ /* 0x004fe20000000000 */
[----:B---3--:R-:W-:-:S03]  /*03a0*/  FADD R4, R4, R13 ;  /* 0x0000000d04047221 */ /* 0x008fc60000000000 */
[C---:B------:R-:W-:Y:S01]  /*03b0*/  FADD R3, R14.reuse, R3 ;  /* 0x000000030e037221 */ /* 0x040fe20000000000 */
[----:B------:R-:W-:-:S03]  /*03c0*/  FFMA R5, R14, R14, R5 ;  /* 0x0000000e0e057223 */ /* 0x000fc60000000005 */
[----:B------:R-:W-:Y:S01]  /*03d0*/  FADD R3, R3, R4 ;  /* 0x0000000403037221 */ /* 0x000fe20000000000 */
[----:B------:R-:W-:Y:S01]  /*03e0*/  FFMA R4, R4, R4, R5 ;  /* 0x0000000404047223 */ /* 0x000fe20000000005 */
[----:B----4-:R-:W-:-:S04]  /*03f0*/  FADD R15, R10, R15 ;  /* 0x0000000f0a0f7221 */ /* 0x010fc80000000000 */
[----:B------:R-:W-:Y:S01]  /*0400*/  FADD R3, R3, R15 ;  /* 0x0000000f03037221 */ /* 0x000fe20000000000 */
[----:B------:R-:W-:Y:S01]  /*0410*/  FFMA R4, R15, R15, R4 ;  /* 0x0000000f0f047223 */ /* 0x000fe20000000004 */
[----:B-----5:R-:W-:-:S04]  /*0420*/  FADD R17, R12, R17 ;  /* 0x000000110c117221 */ /* 0x020fc80000000000 */
[----:B------:R-:W-:Y:S01]  /*0430*/  FADD R3, R3, R17 ;  /* 0x0000001103037221 */ /* 0x000fe20000000000 */
[----:B------:R-:W-:Y:S01]  /*0440*/  FFMA R5, R17, R17, R4 ;  /* 0x0000001111057223 */ /* 0x000fe20000000004 */
[----:B------:R-:W-:Y:S06]  /*0450*/  @!P0 BRA `(.L_x_6) ;  /* 0xfffffffc00948947 */ /* 0x000fec000383ffff */
.L_x_5:
[----:B------:R-:W-:Y:S05]  /*0460*/  BSYNC.RECONVERGENT B0 ;  /* 0x0000000000007941 */ /* 0x000fea0003800200 */
.L_x_1:
[----:B------:R-:W-:Y:S01]  /*0470*/  I2FP.F32.S32 R6, UR6 ;  /* 0x0000000600067c45 */ /* 0x000fe20008201400 */
[----:B------:R-:W-:Y:S03]  /*0480*/  BSSY.RECONVERGENT B0, `(.L_x_7) ;  /* 0x000000e000007945 */ /* 0x000fe60003800200 */
[----:B------:R-:W0:Y:S08]  /*0490*/  MUFU.RCP R7, R6 ;  /* 0x0000000600077308 */ /* 0x000e300000001000 */
[----:B------:R-:W1:Y:S01]  /*04a0*/  FCHK P0, R3, R6 ;  /* 0x0000000603007302 */ /* 0x000e620000000000 */
[----:B0-----:R-:W-:-:S04]  /*04b0*/  FFMA R0, -R6, R7, 1 ;  /* 0x3f80000006007423 */ /* 0x001fc80000000107 */
[----:B------:R-:W-:-:S04]  /*04c0*/  FFMA R0, R7, R0, R7 ;  /* 0x0000000007007223 */ /* 0x000fc80000000007 */
[----:B------:R-:W-:-:S04]  /*04d0*/  FFMA R7, R0, R3, RZ ;  /* 0x0000000300077223 */ /* 0x000fc800000000ff */
[----:B------:R-:W-:-:S04]  /*04e0*/  FFMA R4, -R6, R7, R3 ;  /* 0x0000000706047223 */ /* 0x000fc80000000103 */
[----:B------:R-:W-:Y:S01]  /*04f0*/  FFMA R4, R0, R4, R7 ;  /* 0x0000000400047223 */ /* 0x000fe20000000007 */
[----:B-1----:R-:W-:Y:S06]  /*0500*/  @!P0 BRA `(.L_x_8) ;  /* 0x0000000000148947 */ /* 0x002fec0003800000 */
[----:B------:R-:W-:Y:S01]  /*0510*/  IMAD.MOV.U32 R0, RZ, RZ, R3 ;  /* 0x000000ffff007224 */ /* 0x000fe200078e0003 */
[----:B------:R-:W-:Y:S01]  /*0520*/  MOV R8, 0x550 ;  /* 0x0000055000087802 */ /* 0x000fe20000000f00 */
[----:B------:R-:W-:-:S07]  /*0530*/  IMAD.MOV.U32 R3, RZ, RZ, R6 ;  /* 0x000000ffff037224 */ /* 0x000fce00078e0006 */
[----:B------:R-:W-:Y:S05]  /*0540*/  CALL.REL.NOINC `($__internal_0_$__cuda_sm3x_div_rn_noftz_f32_slowpath) ;  /* 0x0000000000647944 */ /* 0x000fea0003c00000 */
[----:B------:R-:W-:-:S07]  /*0550*/  MOV R4, R0 ;  /* 0x0000000000047202 */ /* 0x000fce0000000f00 */
.L_x_8:
[----:B------:R-:W-:Y:S05]  /*0560*/  BSYNC.RECONVERGENT B0 ;  /* 0x0000000000007941 */ /* 0x000fea0003800200 */
.L_x_7:
[----:B------:R-:W0:Y:S01]  /*0570*/  MUFU.RCP R3, R6 ;  /* 0x0000000600037308 */ /* 0x000e220000001000 */
[----:B------:R-:W-:Y:S07]  /*0580*/  BSSY.RECONVERGENT B0, `(.L_x_9) ;  /* 0x000000d000007945 */ /* 0x000fee0003800200 */
        /* <DEDUP_REMOVED lines=12> */
.L_x_10:
[----:B------:R-:W-:Y:S05]  /*0650*/  BSYNC.RECONVERGENT B0 ;  /* 0x0000000000007941 */ /* 0x000fea0003800200 */
.L_x_9:
[----:B------:R-:W0:Y:S01]  /*0660*/  LDC.64 R6, c[0x0][0x398] ;  /* 0x0000e600ff067b82 */ /* 0x000e220000000a00 */
[----:B------:R-:W-:-:S07]  /*0670*/  FFMA R5, -R4, R4, R3 ;  /* 0x0000000404057223 */ /* 0x000fce0000000103 */
[----:B------:R-:W1:Y:S01]  /*0680*/  LDC.64 R8, c[0x0][0x3a0] ;  /* 0x0000e800ff087b82 */ /* 0x000e620000000a00 */
[----:B0-----:R-:W-:-:S05]  /*0690*/  IMAD.WIDE R6, R2, 0x4, R6 ;  /* 0x0000000402067825 */ /* 0x001fca00078e0206 */
[----:B------:R-:W-:Y:S01]  /*06a0*/  STG.E desc[UR4][R6.64], R4 ;  /* 0x0000000406007986 */ /* 0x000fe2000c101904 */
[----:B-1----:R-:W-:-:S05]  /*06b0*/  IMAD.WIDE R2, R2, 0x4, R8 ;  /* 0x0000000402027825 */ /* 0x002fca00078e0208 */
[----:B------:R-:W-:Y:S01]  /*06c0*/  STG.E desc[UR4][R2.64], R5 ;  /* 0x0000000502007986 */ /* 0x000fe2000c101904 */
[----:B------:R-:W-:Y:S05]  /*06d0*/  EXIT ;  /* 0x000000000000794d */ /* 0x000fea0003800000 */
        .weak           $__internal_0_$__cuda_sm3x_div_rn_noftz_f32_slowpath
        .type           $__internal_0_$__cuda_sm3x_div_rn_noftz_f32_slowpath,@function
        .size           $__internal_0_$__cuda_sm3x_div_rn_noftz_f32_slowpath,(.L_x_48 - $__internal_0_$__cuda_sm3x_div_rn_noftz_f32_slowpath)
$__internal_0_$__cuda_sm3x_div_rn_noftz_f32_slowpath:
[----:B------:R-:W-:Y:S01]  /*06e0*/  SHF.R.U32.HI R9, RZ, 0x17, R3 ;  /* 0x00000017ff097819 */ /* 0x000fe20000011603 */
[----:B------:R-:W-:Y:S01]  /*06f0*/  BSSY.RECONVERGENT B1, `(.L_x_11) ;  /* 0x0000062000017945 */ /* 0x000fe20003800200 */
[----:B------:R-:W-:Y:S02]  /*0700*/  SHF.R.U32.HI R7, RZ, 0x17, R0 ;  /* 0x00000017ff077819 */ /* 0x000fe40000011600 */
[----:B------:R-:W-:Y:S02]  /*0710*/  LOP3.LUT R14, R9, 0xff, RZ, 0xc0, !PT ;  /* 0x000000ff090e7812 */ /* 0x000fe400078ec0ff */
[----:B------:R-:W-:-:S03]  /*0720*/  LOP3.LUT R12, R7, 0xff, RZ, 0xc0, !PT ;  /* 0x000000ff070c7812 */ /* 0x000fc600078ec0ff */
[----:B------:R-:W-:Y:S01]  /*0730*/  VIADD R10, R14, 0xffffffff ;  /* 0xffffffff0e0a7836 */ /* 0x000fe20000000000 */
[----:B------:R-:W-:-:S04]  /*0740*/  IADD3 R9, PT, PT, R12, -0x1, RZ ;  /* 0xffffffff0c097810 */ /* 0x000fc80007ffe0ff */
[----:B------:R-:W-:-:S04]  /*0750*/  ISETP.GT.U32.AND P0, PT, R10, 0xfd, PT ;  /* 0x000000fd0a00780c */ /* 0x000fc80003f04070 */
[----:B------:R-:W-:-:S13]  /*0760*/  ISETP.GT.U32.OR P0, PT, R9, 0xfd, P0 ;  /* 0x000000fd0900780c */ /* 0x000fda0000704470 */
[----:B------:R-:W-:Y:S01]  /*0770*/  @!P0 IMAD.MOV.U32 R7, RZ, RZ, RZ ;  /* 0x000000ffff078224 */ /* 0x000fe200078e00ff */
[----:B------:R-:W-:Y:S06]  /*0780*/  @!P0 BRA `(.L_x_12) ;  /* 0x00000000005c8947 */ /* 0x000fec0003800000 */
[----:B------:R-:W-:Y:S02]  /*0790*/  FSETP.GTU.FTZ.AND P0, PT, |R0|, +INF , PT ;  /* 0x7f8000000000780b */ /* 0x000fe40003f1c200 */
[----:B------:R-:W-:-:S04]  /*07a0*/  FSETP.GTU.FTZ.AND P1, PT, |R3|, +INF , PT ;  /* 0x7f8000000300780b */ /* 0x000fc80003f3c200 */
[----:B------:R-:W-:-:S13]  /*07b0*/  PLOP3.LUT P0, PT, P0, P1, PT, 0xf8, 0x8f ;  /* 0x00000000008f781c */ /* 0x000fda0000703f70 */
[----:B------:R-:W-:Y:S05]  /*07c0*/  @P0 BRA `(.L_x_13) ;  /* 0x00000004004c0947 */ /* 0x000fea0003800000 */
[----:B------:R-:W-:-:S13]  /*07d0*/  LOP3.LUT P0, RZ, R3, 0x7fffffff, R0, 0xc8, !PT ;  /* 0x7fffffff03ff7812 */ /* 0x000fda000780c800 */
[----:B------:R-:W-:Y:S05]  /*07e0*/  @!P0 BRA `(.L_x_14) ;  /* 0x00000004003c8947 */ /* 0x000fea0003800000 */
[C---:B------:R-:W-:Y:S02]  /*07f0*/  FSETP.NEU.FTZ.AND P2, PT, |R0|.reuse, +INF , PT ;  /* 0x7f8000000000780b */ /* 0x040fe40003f5d200 */
[----:B------:R-:W-:Y:S02]  /*0800*/  FSETP.NEU.FTZ.AND P1, PT, |R3|, +INF , PT ;  /* 0x7f8000000300780b */ /* 0x000fe40003f3d200 */
[----:B------:R-:W-:-:S11]  /*0810*/  FSETP.NEU.FTZ.AND P0, PT, |R0|, +INF , PT ;  /* 0x7f8000000000780b */ /* 0x000fd60003f1d200 */
[----:B------:R-:W-:Y:S05]  /*0820*/  @!P1 BRA !P2, `(.L_x_14) ;  /* 0x00000004002c9947 */ /* 0x000fea0005000000 */
[----:B------:R-:W-:-:S04]  /*0830*/  LOP3.LUT P2, RZ, R0, 0x7fffffff, RZ, 0xc0, !PT ;  /* 0x7fffffff00ff7812 */ /* 0x000fc8000784c0ff */
[----:B------:R-:W-:-:S13]  /*0840*/  PLOP3.LUT P1, PT, P1, P2, PT, 0x2f, 0xf2 ;  /* 0x0000000000f2781c */ /* 0x000fda0000f24577 */
[----:B------:R-:W-:Y:S05]  /*0850*/  @P1 BRA `(.L_x_15) ;  /* 0x0000000400181947 */ /* 0x000fea0003800000 */
[----:B------:R-:W-:-:S04]  /*0860*/  LOP3.LUT P1, RZ, R3, 0x7fffffff, RZ, 0xc0, !PT ;  /* 0x7fffffff03ff7812 */ /* 0x000fc8000782c0ff */
[----:B------:R-:W-:-:S13]  /*0870*/  PLOP3.LUT P0, PT, P0, P1, PT, 0x2f, 0xf2 ;  /* 0x0000000000f2781c */ /* 0x000fda0000702577 */
[----:B------:R-:W-:Y:S05]  /*0880*/  @P0 BRA `(.L_x_16) ;  /* 0x0000000400000947 */ /* 0x000fea0003800000 */
[----:B------:R-:W-:Y:S02]  /*0890*/  ISETP.GE.AND P0, PT, R9, RZ, PT ;  /* 0x000000ff0900720c */ /* 0x000fe40003f06270 */
[----:B------:R-:W-:-:S11]  /*08a0*/  ISETP.GE.AND P1, PT, R10, RZ, PT ;  /* 0x000000ff0a00720c */ /* 0x000fd60003f26270 */
[----:B------:R-:W-:Y:S01]  /*08b0*/  @P0 MOV R7, RZ ;  /* 0x000000ff00070202 */ /* 0x000fe20000000f00 */
[----:B------:R-:W-:Y:S02]  /*08c0*/  @!P0 IMAD.MOV.U32 R7, RZ, RZ, -0x40 ;  /* 0xffffffc0ff078424 */ /* 0x000fe400078e00ff */
[----:B------:R-:W-:Y:S01]  /*08d0*/  @!P0 FFMA R0, R0, 1.84467440737095516160e+19, RZ ;  /* 0x5f80000000008823 */ /* 0x000fe200000000ff */
[----:B------:R-:W-:Y:S02]  /*08e0*/  @!P1 FFMA R3, R3, 1.84467440737095516160e+19, RZ ;  /* 0x5f80000003039823 */ /* 0x000fe400000000ff */
[----:B------:R-:W-:-:S07]  /*08f0*/  @!P1 IADD3 R7, PT, PT, R7, 0x40, RZ ;  /* 0x0000004007079810 */ /* 0x000fce0007ffe0ff */
.L_x_12:
[----:B------:R-:W-:Y:S01]  /*0900*/  LEA R10, R14, 0xc0800000, 0x17 ;  /* 0xc08000000e0a7811 */ /* 0x000fe200078eb8ff */
[----:B------:R-:W-:Y:S04]  /*0910*/  BSSY.RECONVERGENT B2, `(.L_x_17) ;  /* 0x0000036000027945 */ /* 0x000fe80003800200 */
[----:B------:R-:W-:Y:S01]  /*0920*/  IMAD.IADD R10, R3, 0x1, -R10 ;  /* 0x00000001030a7824 */ /* 0x000fe200078e0a0a */
[----:B------:R-:W-:-:S03]  /*0930*/  IADD3 R3, PT, PT, R12, -0x7f, RZ ;  /* 0xffffff810c037810 */ /* 0x000fc60007ffe0ff */
[----:B------:R0:W1:Y:S01]  /*0940*/  MUFU.RCP R9, R10 ;  /* 0x0000000a00097308 */ /* 0x0000620000001000 */
[----:B------:R-:W-:Y:S01]  /*0950*/  FADD.FTZ R11, -R10, -RZ ;  /* 0x800000ff0a0b7221 */ /* 0x000fe20000010100 */
[C---:B------:R-:W-:Y:S01]  /*0960*/  IMAD R0, R3.reuse, -0x800000, R0 ;  /* 0xff80000003007824 */ /* 0x040fe200078e0200 */
[----:B0-----:R-:W-:-:S05]  /*0970*/  IADD3 R10, PT, PT, R3, 0x7f, -R14 ;  /* 0x0000007f030a7810 */ /* 0x001fca0007ffe80e */
[----:B------:R-:W-:Y:S02]  /*0980*/  IMAD.IADD R10, R10, 0x1, R7 ;  /* 0x000000010a0a7824 */ /* 0x000fe400078e0207 */
[----:B-1----:R-:W-:-:S04]  /*0990*/  FFMA R12, R9, R11, 1 ;  /* 0x3f800000090c7423 */ /* 0x002fc8000000000b */
[----:B------:R-:W-:-:S04]  /*09a0*/  FFMA R16, R9, R12, R9 ;  /* 0x0000000c09107223 */ /* 0x000fc80000000009 */
[----:B------:R-:W-:-:S04]  /*09b0*/  FFMA R9, R0, R16, RZ ;  /* 0x0000001000097223 */ /* 0x000fc800000000ff */
[----:B------:R-:W-:-:S04]  /*09c0*/  FFMA R12, R11, R9, R0 ;  /* 0x000000090b0c7223 */ /* 0x000fc80000000000 */
[----:B------:R-:W-:-:S04]  /*09d0*/  FFMA R9, R16, R12, R9 ;  /* 0x0000000c10097223 */ /* 0x000fc80000000009 */
[----:B------:R-:W-:-:S04]  /*09e0*/  FFMA R12, R11, R9, R0 ;  /* 0x000000090b0c7223 */ /* 0x000fc80000000000 */
[----:B------:R-:W-:-:S05]  /*09f0*/  FFMA R0, R16, R12, R9 ;  /* 0x0000000c10007223 */ /* 0x000fca0000000009 */
[----:B------:R-:W-:-:S04]  /*0a00*/  SHF.R.U32.HI R3, RZ, 0x17, R0 ;  /* 0x00000017ff037819 */ /* 0x000fc80000011600 */
[----:B------:R-:W-:-:S04]  /*0a10*/  LOP3.LUT R3, R3, 0xff, RZ, 0xc0, !PT ;  /* 0x000000ff03037812 */ /* 0x000fc800078ec0ff */
[----:B------:R-:W-:-:S05]  /*0a20*/  IADD3 R11, PT, PT, R3, R10, RZ ;  /* 0x0000000a030b7210 */ /* 0x000fca0007ffe0ff */
[----:B------:R-:W-:-:S05]  /*0a30*/  VIADD R3, R11, 0xffffffff ;  /* 0xffffffff0b037836 */ /* 0x000fca0000000000 */
[----:B------:R-:W-:-:S13]  /*0a40*/  ISETP.GE.U32.AND P0, PT, R3, 0xfe, PT ;  /* 0x000000fe0300780c */ /* 0x000fda0003f06070 */
[----:B------:R-:W-:Y:S05]  /*0a50*/  @!P0 BRA `(.L_x_18) ;  /* 0x0000000000808947 */ /* 0x000fea0003800000 */
[----:B------:R-:W-:-:S13]  /*0a60*/  ISETP.GT.AND P0, PT, R11, 0xfe, PT ;  /* 0x000000fe0b00780c */ /* 0x000fda0003f04270 */
[----:B------:R-:W-:Y:S05]  /*0a70*/  @P0 BRA `(.L_x_19) ;  /* 0x00000000006c0947 */ /* 0x000fea0003800000 */
[----:B------:R-:W-:-:S13]  /*0a80*/  ISETP.GE.AND P0, PT, R11, 0x1, PT ;  /* 0x000000010b00780c */ /* 0x000fda0003f06270 */
[----:B------:R-:W-:Y:S05]  /*0a90*/  @P0 BRA `(.L_x_20) ;  /* 0x0000000000740947 */ /* 0x000fea0003800000 */
[----:B------:R-:W-:Y:S02]  /*0aa0*/  ISETP.GE.AND P0, PT, R11, -0x18, PT ;  /* 0xffffffe80b00780c */ /* 0x000fe40003f06270 */
[----:B------:R-:W-:-:S11]  /*0ab0*/  LOP3.LUT R0, R0, 0x80000000, RZ, 0xc0, !PT ;  /* 0x8000000000007812 */ /* 0x000fd600078ec0ff */
[----:B------:R-:W-:Y:S05]  /*0ac0*/  @!P0 BRA `(.L_x_20) ;  /* 0x0000000000688947 */ /* 0x000fea0003800000 */
[CCC-:B------:R-:W-:Y:S01]  /*0ad0*/  FFMA.RZ R3, R16.reuse, R12.reuse, R9.reuse ;  /* 0x0000000c10037223 */ /* 0x1c0fe2000000c009 */
[CCC-:B------:R-:W-:Y:S01]  /*0ae0*/  FFMA.RM R10, R16.reuse, R12.reuse, R9.reuse ;  /* 0x0000000c100a7223 */ /* 0x1c0fe20000004009 */
[C---:B------:R-:W-:Y:S02]  /*0af0*/  ISETP.NE.AND P2, PT, R11.reuse, RZ, PT ;  /* 0x000000ff0b00720c */ /* 0x040fe40003f45270 */
[----:B------:R-:W-:Y:S02]  /*0b00*/  ISETP.NE.AND P1, PT, R11, RZ, PT ;  /* 0x000000ff0b00720c */ /* 0x000fe40003f25270 */
[----:B------:R-:W-:Y:S01]  /*0b10*/  LOP3.LUT R7, R3, 0x7fffff, RZ, 0xc0, !PT ;  /* 0x007fffff03077812 */ /* 0x000fe200078ec0ff */
[----:B------:R-:W-:Y:S01]  /*0b20*/  FFMA.RP R3, R16, R12, R9 ;  /* 0x0000000c10037223 */ /* 0x000fe20000008009 */
[----:B------:R-:W-:Y:S01]  /*0b30*/  IADD3 R12, PT, PT, R11, 0x20, RZ ;  /* 0x000000200b0c7810 */ /* 0x000fe20007ffe0ff */
[----:B------:R-:W-:Y:S01]  /*0b40*/  IMAD.MOV R9, RZ, RZ, -R11 ;  /* 0x000000ffff097224 */ /* 0x000fe200078e0a0b */
[----:B------:R-:W-:-:S02]  /*0b50*/  LOP3.LUT R7, R7, 0x800000, RZ, 0xfc, !PT ;  /* 0x0080000007077812 */ /* 0x000fc400078efcff */
[----:B------:R-:W-:Y:S02]  /*0b60*/  FSETP.NEU.FTZ.AND P0, PT, R3, R10, PT ;  /* 0x0000000a0300720b */ /* 0x000fe40003f1d000 */
[----:B------:R-:W-:Y:S02]  /*0b70*/  SHF.L.U32 R12, R7, R12, RZ ;  /* 0x0000000c070c7219 */ /* 0x000fe400000006ff */
[----:B------:R-:W-:Y:S02]  /*0b80*/  SEL R10, R9, RZ, P2 ;  /* 0x000000ff090a7207 */ /* 0x000fe40001000000 */
[----:B------:R-:W-:Y:S02]  /*0b90*/  ISETP.NE.AND P1, PT, R12, RZ, P1 ;  /* 0x000000ff0c00720c */ /* 0x000fe40000f25270 */
[----:B------:R-:W-:Y:S02]  /*0ba0*/  SHF.R.U32.HI R10, RZ, R10, R7 ;  /* 0x0000000aff0a7219 */ /* 0x000fe40000011607 */
[----:B------:R-:W-:-:S02]  /*0bb0*/  PLOP3.LUT P0, PT, P0, P1, PT, 0xf8, 0x8f ;  /* 0x00000000008f781c */ /* 0x000fc40000703f70 */
[----:B------:R-:W-:Y:S02]  /*0bc0*/  SHF.R.U32.HI R12, RZ, 0x1, R10 ;  /* 0x00000001ff0c7819 */ /* 0x000fe4000001160a */
[----:B------:R-:W-:-:S04]  /*0bd0*/  SEL R3, RZ, 0x1, !P0 ;  /* 0x00000001ff037807 */ /* 0x000fc80004000000 */
[----:B------:R-:W-:-:S04]  /*0be0*/  LOP3.LUT R3, R3, 0x1, R12, 0xf8, !PT ;  /* 0x0000000103037812 */ /* 0x000fc800078ef80c */
[----:B------:R-:W-:-:S04]  /*0bf0*/  LOP3.LUT R3, R3, R10, RZ, 0xc0, !PT ;  /* 0x0000000a03037212 */ /* 0x000fc800078ec0ff */
[----:B------:R-:W-:-:S04]  /*0c00*/  IADD3 R3, PT, PT, R12, R3, RZ ;  /* 0x000000030c037210 */ /* 0x000fc80007ffe0ff */
[----:B------:R-:W-:Y:S01]  /*0c10*/  LOP3.LUT R0, R3, R0, RZ, 0xfc, !PT ;  /* 0x0000000003007212 */ /* 0x000fe200078efcff */
[----:B------:R-:W-:Y:S06]  /*0c20*/  BRA `(.L_x_20) ;  /* 0x0000000000107947 */ /* 0x000fec0003800000 */
.L_x_19:
[----:B------:R-:W-:-:S04]  /*0c30*/  LOP3.LUT R0, R0, 0x80000000, RZ, 0xc0, !PT ;  /* 0x8000000000007812 */ /* 0x000fc800078ec0ff */
[----:B------:R-:W-:Y:S01]  /*0c40*/  LOP3.LUT R0, R0, 0x7f800000, RZ, 0xfc, !PT ;  /* 0x7f80000000007812 */ /* 0x000fe200078efcff */
[----:B------:R-:W-:Y:S06]  /*0c50*/  BRA `(.L_x_20) ;  /* 0x0000000000047947 */ /* 0x000fec0003800000 */
.L_x_18:
[----:B------:R-:W-:-:S07]  /*0c60*/  IMAD R0, R10, 0x800000, R0 ;  /* 0x008000000a007824 */ /* 0x000fce00078e0200 */
.L_x_20:
[----:B------:R-:W-:Y:S05]  /*0c70*/  BSYNC.RECONVERGENT B2 ;  /* 0x0000000000027941 */ /* 0x000fea0003800200 */
.L_x_17:
[----:B------:R-:W-:Y:S05]  /*0c80*/  BRA `(.L_x_21) ;  /* 0x0000000000207947 */ /* 0x000fea0003800000 */
.L_x_16:
[----:B------:R-:W-:-:S04]  /*0c90*/  LOP3.LUT R0, R3, 0x80000000, R0, 0x48, !PT ;  /* 0x8000000003007812 */ /* 0x000fc800078e4800 */
[----:B------:R-:W-:Y:S01]  /*0ca0*/  LOP3.LUT R0, R0, 0x7f800000, RZ, 0xfc, !PT ;  /* 0x7f80000000007812 */ /* 0x000fe200078efcff */
[----:B------:R-:W-:Y:S06]  /*0cb0*/  BRA `(.L_x_21) ;  /* 0x0000000000147947 */ /* 0x000fec0003800000 */
.L_x_15:
[----:B------:R-:W-:Y:S01]  /*0cc0*/  LOP3.LUT R0, R3, 0x80000000, R0, 0x48, !PT ;  /* 0x8000000003007812 */ /* 0x000fe200078e4800 */
[----:B------:R-:W-:Y:S06]  /*0cd0*/  BRA `(.L_x_21) ;  /* 0x00000000000c7947 */ /* 0x000fec0003800000 */
.L_x_14:
[----:B------:R-:W0:Y:S01]  /*0ce0*/  MUFU.RSQ R0, -QNAN ;  /* 0xffc0000000007908 */ /* 0x000e220000001400 */
[----:B------:R-:W-:Y:S05]  /*0cf0*/  BRA `(.L_x_21) ;  /* 0x0000000000047947 */ /* 0x000fea0003800000 */
.L_x_13:
[----:B------:R-:W-:-:S07]  /*0d00*/  FADD.FTZ R0, R0, R3 ;  /* 0x0000000300007221 */ /* 0x000fce0000010000 */
.L_x_21:
[----:B------:R-:W-:Y:S05]  /*0d10*/  BSYNC.RECONVERGENT B1 ;  /* 0x0000000000017941 */ /* 0x000fea0003800200 */
.L_x_11:
[----:B------:R-:W-:-:S04]  /*0d20*/  HFMA2 R9, -RZ, RZ, 0, 0 ;  /* 0x00000000ff097431 */ /* 0x000fc800000001ff */
[----:B0-----:R-:W-:Y:S05]  /*0d30*/  RET.REL.NODEC R8 `(_ZN6cuBERT15kernel_momentumEPKfS1_iiPfS2_) ;  /* 0xfffffff008b07950 */ /* 0x001fea0003c3ffff */
.L_x_22:
        /* <DEDUP_REMOVED lines=12> */
.L_x_48:


//--------------------- .text._ZN6cuBERT18kernel_layer_norm_EPfiiPKfS2_ --------------------------
	.section	.text._ZN6cuBERT18kernel_layer_norm_EPfiiPKfS2_,"ax",@progbits
	.align	128
        .global         _ZN6cuBERT18kernel_layer_norm_EPfiiPKfS2_
        .type           _ZN6cuBERT18kernel_layer_norm_EPfiiPKfS2_,@function
        .size           _ZN6cuBERT18kernel_layer_norm_EPfiiPKfS2_,(.L_x_49 - _ZN6cuBERT18kernel_layer_norm_EPfiiPKfS2_)
        .other          _ZN6cuBERT18kernel_layer_norm_EPfiiPKfS2_,@"STO_CUDA_ENTRY STV_DEFAULT"
_ZN6cuBERT18kernel_layer_norm_EPfiiPKfS2_:
.text._ZN6cuBERT18kernel_layer_norm_EPfiiPKfS2_:
        /* <DEDUP_REMOVED lines=8> */
[----:B------:R-:W0:Y:S01]  /*0080*/  LDC R0, c[0x0][0x38c] ;  /* 0x0000e300ff007b82 */ /* 0x000e220000000800 */
[----:B------:R-:W1:Y:S01]  /*0090*/  LDCU.64 UR8, c[0x0][0x358] ;  /* 0x00006b00ff0877ac */ /* 0x000e620008000a00 */
[----:B------:R-:W-:Y:S02]  /*00a0*/  CS2R R4, SRZ ;  /* 0x0000000000047805 */ /* 0x000fe4000001ff00 */
[----:B0-----:R-:W-:Y:S01]  /*00b0*/  ISETP.GE.AND P2, PT, R0, 0x1, PT ;  /* 0x000000010000780c */ /* 0x001fe20003f46270 */
[----:B------:R-:W-:-:S12]  /*00c0*/  IMAD R13, R13, R0, RZ ;  /* 0x000000000d0d7224 */ /* 0x000fd800078e02ff */
[----:B-1----:R-:W-:Y:S05]  /*00d0*/  @!P2 BRA `(.L_x_23) ;  /* 0x0000000000aca947 */ /* 0x002fea0003800000 */
[C---:B------:R-:W-:Y:S01]  /*00e0*/  IMAD.IADD R6, R13.reuse, 0x1, R0 ;  /* 0x000000010d067824 */ /* 0x040fe200078e0200 */
[----:B------:R-:W0:Y:S01]  /*00f0*/  LDC.64 R2, c[0x0][0x380] ;  /* 0x0000e000ff027b82 */ /* 0x000e220000000a00 */
[----:B------:R-:W-:Y:S01]  /*0100*/  BSSY.RECONVERGENT B0, `(.L_x_24) ;  /* 0x0000015000007945 */ /* 0x000fe20003800200 */
[----:B------:R-:W-:Y:S02]  /*0110*/  IMAD.MOV.U32 R15, RZ, RZ, R13 ;  /* 0x000000ffff0f7224 */ /* 0x000fe400078e000d */
[----:B------:R-:W-:-:S05]  /*0120*/  VIADDMNMX R4, R13, 0x1, R6, !PT ;  /* 0x000000010d047846 */ /* 0x000fca0007800106 */
[----:B------:R-:W-:Y:S01]  /*0130*/  IMAD.IADD R5, R4, 0x1, -R13 ;  /* 0x0000000104057824 */ /* 0x000fe200078e0a0d */
[----:B------:R-:W-:-:S04]  /*0140*/  IADD3 R4, PT, PT, R13, -R4, RZ ;  /* 0x800000040d047210 */ /* 0x000fc80007ffe0ff */
[----:B------:R-:W-:Y:S02]  /*0150*/  LOP3.LUT P0, R7, R5, 0x3, RZ, 0xc0, !PT ;  /* 0x0000000305077812 */ /* 0x000fe4000780c0ff */
[----:B------:R-:W-:Y:S02]  /*0160*/  ISETP.GT.U32.AND P1, PT, R4, -0x4, PT ;  /* 0xfffffffc0400780c */ /* 0x000fe40003f24070 */
[----:B------:R-:W-:-:S09]  /*0170*/  CS2R R4, SRZ ;  /* 0x0000000000047805 */ /* 0x000fd2000001ff00 */
[----:B------:R-:W-:Y:S05]  /*0180*/  @!P0 BRA `(.L_x_25) ;  /* 0x0000000000308947 */ /* 0x000fea0003800000 */
[----:B------:R-:W1:Y:S01]  /*0190*/  LDC.64 R10, c[0x0][0x380] ;  /* 0x0000e000ff0a7b82 */ /* 0x000e620000000a00 */
[----:B------:R-:W-:Y:S02]  /*01a0*/  HFMA2 R5, -RZ, RZ, 0, 0 ;  /* 0x00000000ff057431 */ /* 0x000fe400000001ff */
[----:B------:R-:W-:Y:S02]  /*01b0*/  IMAD.MOV R7, RZ, RZ, -R7 ;  /* 0x000000ffff077224 */ /* 0x000fe400078e0a07 */
[----:B------:R-:W-:-:S07]  /*01c0*/  IMAD.MOV.U32 R15, RZ, RZ, R13 ;  /* 0x000000ffff0f7224 */ /* 0x000fce00078e000d */
.L_x_26:
[----:B-1----:R-:W-:-:S06]  /*01d0*/  IMAD.WIDE R8, R15, 0x4, R10 ;  /* 0x000000040f087825 */ /* 0x002fcc00078e020a */
[----:B------:R-:W2:Y:S01]  /*01e0*/  LDG.E.CONSTANT R8, desc[UR8][R8.64] ;  /* 0x0000000808087981 */ /* 0x000ea2000c1e9900 */
[----:B------:R-:W-:Y:S01]  /*01f0*/  VIADD R7, R7, 0x1 ;  /* 0x0000000107077836 */ /* 0x000fe20000000000 */
[----:B------:R-:W-:-:S04]  /*0200*/  IADD3 R15, PT, PT, R15, 0x1, RZ ;  /* 0x000000010f0f7810 */ /* 0x000fc80007ffe0ff */
[----:B------:R-:W-:Y:S01]  /*0210*/  ISETP.NE.AND P0, PT, R7, RZ, PT ;  /* 0x000000ff0700720c */ /* 0x000fe20003f05270 */
[C---:B--2---:R-:W-:Y:S01]  /*0220*/  FADD R4, R8.reuse, R4 ;  /* 0x0000000408047221 */ /* 0x044fe20000000000 */
[----:B------:R-:W-:-:S11]  /*0230*/  FFMA R5, R8, R8, R5 ;  /* 0x0000000808057223 */ /* 0x000fd60000000005 */
[----:B------:R-:W-:Y:S05]  /*0240*/  @P0 BRA `(.L_x_26) ;  /* 0xfffffffc00e00947 */ /* 0x000fea000383ffff */
.L_x_25:
[----:B------:R-:W-:Y:S05]  /*0250*/  BSYNC.RECONVERGENT B0 ;  /* 0x0000000000007941 */ /* 0x000fea0003800200 */
.L_x_24:
[----:B------:R-:W-:Y:S04]  /*0260*/  BSSY.RECONVERGENT B0, `(.L_x_23) ;  /* 0x0000012000007945 */ /* 0x000fe80003800200 */
[----:B------:R-:W-:Y:S05]  /*0270*/  @P1 BRA `(.L_x_27) ;  /* 0x0000000000401947 */ /* 0x000fea0003800000 */
.L_x_28:
[----:B0-----:R-:W-:-:S05]  /*0280*/  IMAD.WIDE R8, R15, 0x4, R2 ;  /* 0x000000040f087825 */ /* 0x001fca00078e0202 */
[----:B------:R-:W2:Y:S04]  /*0290*/  LDG.E.CONSTANT R14, desc[UR8][R8.64] ;  /* 0x00000008080e7981 */ /* 0x000ea8000c1e9900 */
[----:B------:R-:W3:Y:S04]  /*02a0*/  LDG.E.CONSTANT R7, desc[UR8][R8.64+0x4] ;  /* 0x0000040808077981 */ /* 0x000ee8000c1e9900 */
[----:B------:R-:W4:Y:S04]  /*02b0*/  LDG.E.CONSTANT R10, desc[UR8][R8.64+0x8] ;  /* 0x00000808080a7981 */ /* 0x000f28000c1e9900 */
[----:B------:R-:W5:Y:S01]  /*02c0*/  LDG.E.CONSTANT R12, desc[UR8][R8.64+0xc] ;  /* 0x00000c08080c7981 */ /* 0x000f62000c1e9900 */
[----:B------:R-:W-:-:S05]  /*02d0*/  VIADD R15, R15, 0x4 ;  /* 0x000000040f0f7836 */ /* 0x000fca0000000000 */
[----:B------:R-:W-:Y:S01]  /*02e0*/  ISETP.GE.AND P0, PT, R15, R6, PT ;  /* 0x000000060f00720c */ /* 0x000fe20003f06270 */
[C---:B--2---:R-:W-:Y:S01]  /*02f0*/  FADD R4, R14.reuse, R4 ;  /* 0x000000040e047221 */ /* 0x044fe20000000000 */
[----:B------:R-:W-:-:S03]  /*0300*/  FFMA R14, R14, R14, R5 ;  /* 0x0000000e0e0e7223 */ /* 0x000fc60000000005 */
[----:B---3--:R-:W-:Y:S01]  /*0310*/  FADD R4, R4, R7 ;  /* 0x0000000704047221 */ /* 0x008fe20000000000 */
[----:B------:R-:W-:-:S03]  /*0320*/  FFMA R7, R7, R7, R14 ;  /* 0x0000000707077223 */ /* 0x000fc6000000000e */
[----:B----4-:R-:W-:Y:S01]  /*0330*/  FADD R4, R4, R10 ;  /* 0x0000000a04047221 */ /* 0x010fe20000000000 */
[----:B------:R-:W-:-:S03]  /*0340*/  FFMA R7, R10, R10, R7 ;  /* 0x0000000a0a077223 */ /* 0x000fc60000000007 */
[----:B-----5:R-:W-:Y:S01]  /*0350*/  FADD R4, R4, R12 ;  /* 0x0000000c04047221 */ /* 0x020fe20000000000 */
[----:B------:R-:W-:Y:S01]  /*0360*/  FFMA R5, R12, R12, R7 ;  /* 0x0000000c0c057223 */ /* 0x000fe20000000007 */
[----:B------:R-:W-:Y:S06]  /*0370*/  @!P0 BRA `(.L_x_28) ;  /* 0xfffffffc00c08947 */ /* 0x000fec000383ffff */
.L_x_27:
[----:B------:R-:W-:Y:S05]  /*0380*/  BSYNC.RECONVERGENT B0 ;  /* 0x0000000000007941 */ /* 0x000fea0003800200 */
.L_x_23:
[----:B0-----:R-:W-:Y:S01]  /*0390*/  I2FP.F32.S32 R3, R0 ;  /* 0x0000000000037245 */ /* 0x001fe20000201400 */
        /* <DEDUP_REMOVED lines=10> */
[----:B------:R-:W-:-:S07]  /*0440*/  MOV R2, 0x460 ;  /* 0x0000046000027802 */ /* 0x000fce0000000f00 */
[----:B------:R-:W-:Y:S05]  /*0450*/  CALL.REL.NOINC `($__internal_1_$__cuda_sm3x_div_rn_noftz_f32_slowpath) ;  /* 0x0000000800387944 */ /* 0x000fea0003c00000 */
[----:B------:R-:W-:-:S07]  /*0460*/  MOV R12, R0 ;  /* 0x00000000000c7202 */ /* 0x000fce0000000f00 */
.L_x_30:
[----:B------:R-:W-:Y:S05]  /*0470*/  BSYNC.RECONVERGENT B0 ;  /* 0x0000000000007941 */ /* 0x000fea0003800200 */
.L_x_29:
        /* <DEDUP_REMOVED lines=12> */
[----:B------:R-:W-:-:S07]  /*0540*/  IMAD.MOV.U32 R7, RZ, RZ, R0 ;  /* 0x000000ffff077224 */ /* 0x000fce00078e0000 */
.L_x_32:
[----:B------:R-:W-:Y:S05]  /*0550*/  BSYNC.RECONVERGENT B0 ;  /* 0x0000000000007941 */ /* 0x000fea0003800200 */
.L_x_31:
[----:B------:R-:W-:Y:S01]  /*0560*/  FFMA R7, -R12, R12, R7 ;  /* 0x0000000c0c077223 */ /* 0x000fe20000000107 */
[----:B------:R-:W-:Y:S01]  /*0570*/  UMOV UR4, 0x812dea11 ;  /* 0x812dea1100047882 */ /* 0x000fe20000000000 */
[----:B------:R-:W-:Y:S02]  /*0580*/  UMOV UR5, 0x3d719799 ;  /* 0x3d71979900057882 */ /* 0x000fe40000000000 */
[----:B------:R-:W0:Y:S02]  /*0590*/  F2F.F64.F32 R2, R7 ;  /* 0x0000000700027310 */ /* 0x000e240000201800 */
[----:B0-----:R-:W-:-:S10]  /*05a0*/  DADD R2, R2, UR4 ;  /* 0x0000000402027e29 */ /* 0x001fd40008000000 */
[----:B------:R0:W1:Y:S01]  /*05b0*/  F2F.F32.F64 R2, R2 ;  /* 0x0000000200027310 */ /* 0x0000620000301000 */
[----:B------:R-:W-:Y:S05]  /*05c0*/  @!P2 EXIT ;  /* 0x000000000000a94d */ /* 0x000fea0003800000 */
[----:B------:R-:W2:Y:S01]  /*05d0*/  LDC R0, c[0x0][0x38c] ;  /* 0x0000e300ff007b82 */ /* 0x000ea20000000800 */
[----:B-1----:R-:W-:Y:S02]  /*05e0*/  FSETP.GEU.AND P1, PT, |R2|, 1.175494350822287508e-38, PT ;  /* 0x008000000200780b */ /* 0x002fe40003f2e200 */
[----:B------:R-:W-:-:S11]  /*05f0*/  MOV R16, RZ ;  /* 0x000000ff00107202 */ /* 0x000fd60000000f00 */
[----:B------:R-:W-:-:S04]  /*0600*/  @!P1 FMUL R2, R2, 16777216 ;  /* 0x4b80000002029820 */ /* 0x000fc80000400000 */
[----:B------:R-:W1:Y:S01]  /*0610*/  MUFU.RSQ R14, R2 ;  /* 0x00000002000e7308 */ /* 0x000e620000001400 */
[C---:B--2---:R-:W-:Y:S02]  /*0620*/  ISETP.GE.U32.AND P2, PT, R0.reuse, 0x4, PT ;  /* 0x000000040000780c */ /* 0x044fe40003f46070 */
[----:B------:R-:W-:-:S04]  /*0630*/  LOP3.LUT R15, R0, 0x3, RZ, 0xc0, !PT ;  /* 0x00000003000f7812 */ /* 0x000fc800078ec0ff */
[----:B------:R-:W-:Y:S01]  /*0640*/  ISETP.NE.AND P0, PT, R15, RZ, PT ;  /* 0x000000ff0f00720c */ /* 0x000fe20003f05270 */
[----:B-1----:R-:W-:-:S06]  /*0650*/  @!P1 FMUL R14, R14, 4096 ;  /* 0x458000000e0e9820 */ /* 0x002fcc0000400000 */
[----:B------:R-:W-:Y:S06]  /*0660*/  @!P2 BRA `(.L_x_33) ;  /* 0x0000000000f4a947 */ /* 0x000fec0003800000 */
[----:B0-----:R-:W0:Y:S01]  /*0670*/  LDC.64 R2, c[0x0][0x380] ;  /* 0x0000e000ff027b82 */ /* 0x001e220000000a00 */
[----:B------:R-:W1:Y:S01]  /*0680*/  LDCU.128 UR4, c[0x0][0x390] ;  /* 0x00007200ff0477ac */ /* 0x000e620008000c00 */
[----:B------:R-:W-:Y:S02]  /*0690*/  LOP3.LUT R16, R0, 0x7ffffffc, RZ, 0xc0, !PT ;  /* 0x7ffffffc00107812 */ /* 0x000fe400078ec0ff */
[----:B------:R-:W-:-:S03]  /*06a0*/  MOV R17, R13 ;  /* 0x0000000d00117202 */ /* 0x000fc60000000f00 */
[----:B------:R-:W-:Y:S01]  /*06b0*/  IMAD.MOV R18, RZ, RZ, -R16 ;  /* 0x000000ffff127224 */ /* 0x000fe200078e0a10 */
[----:B-1----:R-:W-:Y:S02]  /*06c0*/  UIADD3 UR6, UP0, UPT, UR6, 0x8, URZ ;  /* 0x0000000806067890 */ /* 0x002fe4000ff1e0ff */
[----:B------:R-:W-:Y:S02]  /*06d0*/  UIADD3 UR4, UP1, UPT, UR4, 0x8, URZ ;  /* 0x0000000804047890 */ /* 0x000fe4000ff3e0ff */
[----:B------:R-:W-:Y:S01]  /*06e0*/  UIADD3.X UR7, UPT, UPT, URZ, UR7, URZ, UP0, !UPT ;  /* 0x00000007ff077290 */ /* 0x000fe200087fe4ff */
[----:B0-----:R-:W-:Y:S01]  /*06f0*/  IMAD.WIDE R20, R13, 0x4, R2 ;  /* 0x000000040d147825 */ /* 0x001fe200078e0202 */
[----:B------:R-:W-:Y:S01]  /*0700*/  UIADD3.X UR5, UPT, UPT, URZ, UR5, URZ, UP1, !UPT ;  /* 0x00000005ff057290 */ /* 0x000fe20008ffe4ff */
[----:B------:R-:W-:Y:S02]  /*0710*/  MOV R4, UR6 ;  /* 0x0000000600047c02 */ /* 0x000fe40008000f00 */
[----:B------:R-:W-:Y:S01]  /*0720*/  IMAD.U32 R8, RZ, RZ, UR4 ;  /* 0x00000004ff087e24 */ /* 0x000fe2000f8e00ff */
[----:B------:R-:W-:-:S02]  /*0730*/  IADD3 R6, P1, PT, R20, 0x8, RZ ;  /* 0x0000000814067810 */ /* 0x000fc40007f3e0ff */
[----:B------:R-:W-:Y:S01]  /*0740*/  IADD3 R19, P2, PT, R20, 0xc, RZ ;  /* 0x0000000c14137810 */ /* 0x000fe20007f5e0ff */
[----:B------:R-:W-:Y:S01]  /*0750*/  IMAD.U32 R9, RZ, RZ, UR5 ;  /* 0x00000005ff097e24 */ /* 0x000fe2000f8e00ff */
[----:B------:R-:W-:Y:S01]  /*0760*/  MOV R5, UR7 ;  /* 0x0000000700057c02 */ /* 0x000fe20008000f00 */
[--C-:B------:R-:W-:Y:S02]  /*0770*/  IMAD.X R7, RZ, RZ, R21.reuse, P1 ;  /* 0x000000ffff077224 */ /* 0x100fe400008e0615 */
[----:B------:R-:W-:-:S08]  /*0780*/  IMAD.X R20, RZ, RZ, R21, P2 ;  /* 0x000000ffff147224 */ /* 0x000fd000010e0615 */
.L_x_34:
[----:B0-----:R-:W-:Y:S01]  /*0790*/  IMAD.WIDE R10, R17, 0x4, R2 ;  /* 0x00000004110a7825 */ /* 0x001fe200078e0202 */
[----:B------:R-:W2:Y:S04]  /*07a0*/  LDG.E.CONSTANT R25, desc[UR8][R4.64+-0x8] ;  /* 0xfffff80804197981 */ /* 0x000ea8000c1e9900 */
[----:B------:R-:W3:Y:S04]  /*07b0*/  LDG.E.CONSTANT R27, desc[UR8][R4.64+-0x4] ;  /* 0xfffffc08041b7981 */ /* 0x000ee8000c1e9900 */
[----:B------:R-:W4:Y:S04]  /*07c0*/  LDG.E.CONSTANT R21, desc[UR8][R10.64] ;  /* 0x000000080a157981 */ /* 0x000f28000c1e9900 */
[----:B------:R-:W5:Y:S04]  /*07d0*/  LDG.E.CONSTANT R23, desc[UR8][R6.64+-0x4] ;  /* 0xfffffc0806177981 */ /* 0x000f68000c1e9900 */
[----:B------:R-:W5:Y:S04]  /*07e0*/  LDG.E.CONSTANT R24, desc[UR8][R8.64+-0x8] ;  /* 0xfffff80808187981 */ /* 0x000f68000c1e9900 */
[----:B------:R-:W5:Y:S04]  /*07f0*/  LDG.E.CONSTANT R22, desc[UR8][R8.64+-0x4] ;  /* 0xfffffc0808167981 */ /* 0x000f68000c1e9900 */
[----:B------:R-:W5:Y:S04]  /*0800*/  LDG.E.CONSTANT R29, desc[UR8][R4.64] ;  /* 0x00000008041d7981 */ /* 0x000f68000c1e9900 */
[----:B------:R-:W5:Y:S01]  /*0810*/  LDG.E.CONSTANT R26, desc[UR8][R6.64] ;  /* 0x00000008061a7981 */ /* 0x000f62000c1e9900 */
[C---:B--2---:R-:W-:Y:S01]  /*0820*/  FMUL R25, R14.reuse, R25 ;  /* 0x000000190e197220 */ /* 0x044fe20000400000 */
[----:B---3--:R-:W-:Y:S01]  /*0830*/  FMUL R27, R14, R27 ;  /* 0x0000001b0e1b7220 */ /* 0x008fe20000400000 */
[--C-:B----4-:R-:W-:Y:S01]  /*0840*/  FADD R21, R21, -R12.reuse ;  /* 0x8000000c15157221 */ /* 0x110fe20000000000 */
[----:B-----5:R-:W-:-:S03]  /*0850*/  FADD R23, R23, -R12 ;  /* 0x8000000c17177221 */ /* 0x020fc60000000000 */
[----:B------:R-:W-:Y:S02]  /*0860*/  FFMA R21, R25, R21, R24 ;  /* 0x0000001519157223 */ /* 0x000fe40000000018 */
[----:B------:R-:W2:Y:S01]  /*0870*/  LDG.E.CONSTANT R25, desc[UR8][R4.64+0x4] ;  /* 0x0000040804197981 */ /* 0x000ea2000c1e9900 */
[----:B------:R-:W-:-:S03]  /*0880*/  FFMA R23, R27, R23, R22 ;  /* 0x000000171b177223 */ /* 0x000fc60000000016 */
[----:B------:R0:W3:Y:S04]  /*0890*/  LDG.E.CONSTANT R27, desc[UR8][R6.64+0x4] ;  /* 0x00000408061b7981 */ /* 0x0000e8000c1e9900 */
[----:B------:R-:W4:Y:S04]  /*08a0*/  LDG.E.CONSTANT R24, desc[UR8][R8.64] ;  /* 0x0000000808187981 */ /* 0x000f28000c1e9900 */
[----:B------:R1:W5:Y:S01]  /*08b0*/  LDG.E.CONSTANT R22, desc[UR8][R8.64+0x4] ;  /* 0x0000040808167981 */ /* 0x000362000c1e9900 */
[----:B------:R-:W-:Y:S01]  /*08c0*/  FMUL R29, R14, R29 ;  /* 0x0000001d0e1d7220 */ /* 0x000fe20000400000 */
[----:B------:R-:W-:-:S02]  /*08d0*/  FADD R26, R26, -R12 ;  /* 0x8000000c1a1a7221 */ /* 0x000fc40000000000 */
[----:B------:R0:W-:Y:S01]  /*08e0*/  STG.E desc[UR8][R10.64], R21 ;  /* 0x000000150a007986 */ /* 0x0001e2000c101908 */
[----:B------:R-:W-:Y:S02]  /*08f0*/  IADD3 R18, PT, PT, R18, 0x4, RZ ;  /* 0x0000000412127810 */ /* 0x000fe40007ffe0ff */
[----:B0-----:R-:W-:Y:S01]  /*0900*/  MOV R10, R19 ;  /* 0x00000013000a7202 */ /* 0x001fe20000000f00 */
[----:B------:R-:W-:-:S05]  /*0910*/  IMAD.MOV.U32 R11, RZ, RZ, R20 ;  /* 0x000000ffff0b7224 */ /* 0x000fca00078e0014 */
[----:B------:R0:W-:Y:S01]  /*0920*/  STG.E desc[UR8][R10.64+-0x8], R23 ;  /* 0xfffff8170a007986 */ /* 0x0001e2000c101908 */
[----:B------:R-:W-:Y:S02]  /*0930*/  ISETP.NE.AND P1, PT, R18, RZ, PT ;  /* 0x000000ff1200720c */ /* 0x000fe40003f25270 */
[----:B------:R-:W-:Y:S02]  /*0940*/  IADD3 R6, P2, PT, R6, 0x10, RZ ;  /* 0x0000001006067810 */ /* 0x000fe40007f5e0ff */
[----:B------:R-:W-:Y:S02]  /*0950*/  IADD3 R4, P4, PT, R4, 0x10, RZ ;  /* 0x0000001004047810 */ /* 0x000fe40007f9e0ff */
[----:B------:R-:W-:Y:S02]  /*0960*/  IADD3 R19, P3, PT, R10, 0x10, RZ ;  /* 0x000000100a137810 */ /* 0x000fe40007f7e0ff */
[----:B-1----:R-:W-:Y:S01]  /*0970*/  IADD3 R8, P5, PT, R8, 0x10, RZ ;  /* 0x0000001008087810 */ /* 0x002fe20007fbe0ff */
[----:B------:R-:W-:Y:S01]  /*0980*/  IMAD.X R7, RZ, RZ, R7, P2 ;  /* 0x000000ffff077224 */ /* 0x000fe200010e0607 */
[----:B------:R-:W-:Y:S01]  /*0990*/  IADD3.X R20, PT, PT, RZ, R11, RZ, P3, !PT ;  /* 0x0000000bff147210 */ /* 0x000fe20001ffe4ff */
[----:B------:R-:W-:Y:S01]  /*09a0*/  IMAD.X R5, RZ, RZ, R5, P4 ;  /* 0x000000ffff057224 */ /* 0x000fe200020e0605 */
[----:B------:R-:W-:Y:S01]  /*09b0*/  IADD3.X R9, PT, PT, RZ, R9, RZ, P5, !PT ;  /* 0x00000009ff097210 */ /* 0x000fe20002ffe4ff */
[----:B------:R-:W-:-:S02]  /*09c0*/  VIADD R17, R17, 0x4 ;  /* 0x0000000411117836 */ /* 0x000fc40000000000 */
[----:B--2---:R-:W-:Y:S01]  /*09d0*/  FMUL R25, R14, R25 ;  /* 0x000000190e197220 */ /* 0x004fe20000400000 */
[----:B---3--:R-:W-:Y:S01]  /*09e0*/  FADD R27, R27, -R12 ;  /* 0x8000000c1b1b7221 */ /* 0x008fe20000000000 */
[----:B----4-:R-:W-:-:S03]  /*09f0*/  FFMA R29, R29, R26, R24 ;  /* 0x0000001a1d1d7223 */ /* 0x010fc60000000018 */
[----:B-----5:R-:W-:Y:S02]  /*0a00*/  FFMA R25, R25, R27, R22 ;  /* 0x0000001b19197223 */ /* 0x020fe40000000016 */
[----:B------:R0:W-:Y:S04]  /*0a10*/  STG.E desc[UR8][R10.64+-0x4], R29 ;  /* 0xfffffc1d0a007986 */ /* 0x0001e8000c101908 */
[----:B------:R0:W-:Y:S01]  /*0a20*/  STG.E desc[UR8][R10.64], R25 ;  /* 0x000000190a007986 */ /* 0x0001e2000c101908 */
[----:B------:R-:W-:Y:S05]  /*0a30*/  @P1 BRA `(.L_x_34) ;  /* 0xfffffffc00541947 */ /* 0x000fea000383ffff */
.L_x_33:
[----:B------:R-:W-:Y:S05]  /*0a40*/  @!P0 EXIT ;  /* 0x000000000000894d */ /* 0x000fea0003800000 */
[----:B------:R-:W-:Y:S02]  /*0a50*/  ISETP.NE.AND P0, PT, R15, 0x1, PT ;  /* 0x000000010f00780c */ /* 0x000fe40003f05270 */
[----:B------:R-:W-:-:S04]  /*0a60*/  LOP3.LUT R0, R0, 0x1, RZ, 0xc0, !PT ;  /* 0x0000000100007812 */ /* 0x000fc800078ec0ff */
[----:B------:R-:W-:-:S07]  /*0a70*/  ISETP.NE.U32.AND P1, PT, R0, 0x1, PT ;  /* 0x000000010000780c */ /* 0x000fce0003f25070 */
[----:B------:R-:W-:Y:S06]  /*0a80*/  @!P0 BRA `(.L_x_35) ;  /* 0x00000000006c8947 */ /* 0x000fec0003800000 */
[----:B------:R-:W1:Y:S01]  /*0a90*/  LDC.64 R8, c[0x0][0x398] ;  /* 0x0000e600ff087b82 */ /* 0x000e620000000a00 */
[----:B------:R-:W2:Y:S01]  /*0aa0*/  LDCU.64 UR4, c[0x0][0x380] ;  /* 0x00007000ff0477ac */ /* 0x000ea20008000a00 */
[CC--:B------:R-:W-:Y:S02]  /*0ab0*/  IADD3 R0, P0, PT, R13.reuse, R16.reuse, RZ ;  /* 0x000000100d007210 */ /* 0x0c0fe40007f1e0ff */
[C---:B0-----:R-:W-:Y:S02]  /*0ac0*/  IADD3 R3, PT, PT, R13.reuse, R16, RZ ;  /* 0x000000100d037210 */ /* 0x041fe40007ffe0ff */
[----:B------:R-:W-:Y:S02]  /*0ad0*/  LEA.HI.X.SX32 R11, R13, RZ, 0x1, P0 ;  /* 0x000000ff0d0b7211 */ /* 0x000fe400000f0eff */
[----:B------:R-:W0:Y:S08]  /*0ae0*/  LDC.64 R4, c[0x0][0x380] ;  /* 0x0000e000ff047b82 */ /* 0x000e300000000a00 */
[----:B------:R-:W3:Y:S01]  /*0af0*/  LDC.64 R6, c[0x0][0x390] ;  /* 0x0000e400ff067b82 */ /* 0x000ee20000000a00 */
[----:B--2---:R-:W-:Y:S01]  /*0b00*/  LEA R2, P0, R0, UR4, 0x2 ;  /* 0x0000000400027c11 */ /* 0x004fe2000f8010ff */
[----:B-1----:R-:W-:-:S05]  /*0b10*/  IMAD.WIDE.U32 R8, R16, 0x4, R8 ;  /* 0x0000000410087825 */ /* 0x002fca00078e0008 */
[----:B------:R-:W2:Y:S01]  /*0b20*/  LDG.E.CONSTANT R17, desc[UR8][R8.64+0x4] ;  /* 0x0000040808117981 */ /* 0x000ea2000c1e9900 */
[----:B0-----:R-:W-:Y:S01]  /*0b30*/  IMAD.WIDE R4, R3, 0x4, R4 ;  /* 0x0000000403047825 */ /* 0x001fe200078e0204 */
[----:B------:R-:W-:Y:S02]  /*0b40*/  LEA.HI.X R3, R0, UR5, R11, 0x2, P0 ;  /* 0x0000000500037c11 */ /* 0x000fe400080f140b */
[----:B------:R-:W4:Y:S04]  /*0b50*/  LDG.E.CONSTANT R11, desc[UR8][R8.64] ;  /* 0x00000008080b7981 */ /* 0x000f28000c1e9900 */
[----:B------:R-:W5:Y:S01]  /*0b60*/  LDG.E.CONSTANT R15, desc[UR8][R4.64] ;  /* 0x00000008040f7981 */ /* 0x000f62000c1e9900 */
[----:B---3--:R-:W-:-:S03]  /*0b70*/  IMAD.WIDE.U32 R6, R16, 0x4, R6 ;  /* 0x0000000410067825 */ /* 0x008fc600078e0006 */
[----:B------:R-:W3:Y:S04]  /*0b80*/  LDG.E.CONSTANT R19, desc[UR8][R2.64+0x4] ;  /* 0x0000040802137981 */ /* 0x000ee8000c1e9900 */
[----:B------:R-:W3:Y:S04]  /*0b90*/  LDG.E.CONSTANT R0, desc[UR8][R6.64] ;  /* 0x0000000806007981 */ /* 0x000ee8000c1e9900 */
[----:B------:R-:W3:Y:S01]  /*0ba0*/  LDG.E.CONSTANT R10, desc[UR8][R6.64+0x4] ;  /* 0x00000408060a7981 */ /* 0x000ee2000c1e9900 */
[----:B------:R-:W-:Y:S02]  /*0bb0*/  VIADD R16, R16, 0x2 ;  /* 0x0000000210107836 */ /* 0x000fe40000000000 */
[C---:B--2---:R-:W-:Y:S01]  /*0bc0*/  FMUL R17, R14.reuse, R17 ;  /* 0x000000110e117220 */ /* 0x044fe20000400000 */
[----:B----4-:R-:W-:Y:S01]  /*0bd0*/  FMUL R11, R14, R11 ;  /* 0x0000000b0e0b7220 */ /* 0x010fe20000400000 */
[--C-:B-----5:R-:W-:Y:S01]  /*0be0*/  FADD R15, R15, -R12.reuse ;  /* 0x8000000c0f0f7221 */ /* 0x120fe20000000000 */
[----:B---3--:R-:W-:-:S03]  /*0bf0*/  FADD R19, R19, -R12 ;  /* 0x8000000c13137221 */ /* 0x008fc60000000000 */
[----:B------:R-:W-:Y:S01]  /*0c00*/  FFMA R11, R11, R15, R0 ;  /* 0x0000000f0b0b7223 */ /* 0x000fe20000000000 */
[----:B------:R-:W-:-:S04]  /*0c10*/  FFMA R17, R17, R19, R10 ;  /* 0x0000001311117223 */ /* 0x000fc8000000000a */
[----:B------:R1:W-:Y:S04]  /*0c20*/  STG.E desc[UR8][R4.64], R11 ;  /* 0x0000000b04007986 */ /* 0x0003e8000c101908 */
[----:B------:R1:W-:Y:S02]  /*0c30*/  STG.E desc[UR8][R2.64+0x4], R17 ;  /* 0x0000041102007986 */ /* 0x0003e4000c101908 */
.L_x_35:
[----:B------:R-:W-:Y:S05]  /*0c40*/  @P1 EXIT ;  /* 0x000000000000194d */ /* 0x000fea0003800000 */
[----:B01----:R-:W0:Y:S01]  /*0c50*/  LDC.64 R2, c[0x0][0x398] ;  /* 0x0000e600ff027b82 */ /* 0x003e220000000a00 */
[----:B------:R-:W-:-:S07]  /*0c60*/  IADD3 R13, PT, PT, R13, R16, RZ ;  /* 0x000000100d0d7210 */ /* 0x000fce0007ffe0ff */
[----:B------:R-:W1:Y:S08]  /*0c70*/  LDC.64 R4, c[0x0][0x380] ;  /* 0x0000e000ff047b82 */ /* 0x000e700000000a00 */
[----:B------:R-:W2:Y:S01]  /*0c80*/  LDC.64 R6, c[0x0][0x390] ;  /* 0x0000e400ff067b82 */ /* 0x000ea20000000a00 */
[----:B0-----:R-:W-:-:S06]  /*0c90*/  IMAD.WIDE.U32 R2, R16, 0x4, R2 ;  /* 0x0000000410027825 */ /* 0x001fcc00078e0002 */
[----:B------:R-:W3:Y:S01]  /*0ca0*/  LDG.E.CONSTANT R3, desc[UR8][R2.64] ;  /* 0x0000000802037981 */ /* 0x000ee2000c1e9900 */
[----:B-1----:R-:W-:-:S05]  /*0cb0*/  IMAD.WIDE R4, R13, 0x4, R4 ;  /* 0x000000040d047825 */ /* 0x002fca00078e0204 */
[----:B------:R-:W4:Y:S01]  /*0cc0*/  LDG.E.CONSTANT R9, desc[UR8][R4.64] ;  /* 0x0000000804097981 */ /* 0x000f22000c1e9900 */
[----:B--2---:R-:W-:-:S06]  /*0cd0*/  IMAD.WIDE.U32 R16, R16, 0x4, R6 ;  /* 0x0000000410107825 */ /* 0x004fcc00078e0006 */
[----:B------:R-:W2:Y:S01]  /*0ce0*/  LDG.E.CONSTANT R16, desc[UR8][R16.64] ;  /* 0x0000000810107981 */ /* 0x000ea2000c1e9900 */
[----:B---3--:R-:W-:Y:S01]  /*0cf0*/  FMUL R7, R14, R3 ;  /* 0x000000030e077220 */ /* 0x008fe20000400000 */
[----:B----4-:R-:W-:-:S04]  /*0d00*/  FADD R9, R9, -R12 ;  /* 0x8000000c09097221 */ /* 0x010fc80000000000 */
[----:B--2---:R-:W-:-:S05]  /*0d10*/  FFMA R7, R7, R9, R16 ;  /* 0x0000000907077223 */ /* 0x004fca0000000010 */
[----:B------:R-:W-:Y:S01]  /*0d20*/  STG.E desc[UR8][R4.64], R7 ;  /* 0x0000000704007986 */ /* 0x000fe2000c101908 */
[----:B------:R-:W-:Y:S05]  /*0d30*/  EXIT ;  /* 0x000000000000794d */ /* 0x000fea0003800000 */
        .weak           $__internal_1_$__cuda_sm3x_div_rn_noftz_f32_slowpath
        .type           $__internal_1_$__cuda_sm3x_div_rn_noftz_f32_slowpath,@function
        .size           $__internal_1_$__cuda_sm3x_div_rn_noftz_f32_slowpath,(.L_x_49 - $__internal_1_$__cuda_sm3x_div_rn_noftz_f32_slowpath)
$__internal_1_$__cuda_sm3x_div_rn_noftz_f32_slowpath:
[--C-:B------:R-:W-:Y:S01]  /*0d40*/  SHF.R.U32.HI R6, RZ, 0x17, R3.reuse ;  /* 0x00000017ff067819 */ /* 0x100fe20000011603 */
[----:B------:R-:W-:Y:S01]  /*0d50*/  BSSY.RECONVERGENT B1, `(.L_x_36) ;  /* 0x0000063000017945 */ /* 0x000fe20003800200 */
[----:B------:R-:W-:Y:S01]  /*0d60*/  SHF.R.U32.HI R4, RZ, 0x17, R0 ;  /* 0x00000017ff047819 */ /* 0x000fe20000011600 */
[----:B------:R-:W-:Y:S01]  /*0d70*/  IMAD.MOV.U32 R7, RZ, RZ, R3 ;  /* 0x000000ffff077224 */ /* 0x000fe200078e0003 */
[----:B------:R-:W-:Y:S02]  /*0d80*/  LOP3.LUT R14, R6, 0xff, RZ, 0xc0, !PT ;  /* 0x000000ff060e7812 */ /* 0x000fe400078ec0ff */
[----:B------:R-:W-:-:S03]  /*0d90*/  LOP3.LUT R10, R4, 0xff, RZ, 0xc0, !PT ;  /* 0x000000ff040a7812 */ /* 0x000fc600078ec0ff */
[----:B------:R-:W-:Y:S01]  /*0da0*/  VIADD R8, R14, 0xffffffff ;  /* 0xffffffff0e087836 */ /* 0x000fe20000000000 */
[----:B------:R-:W-:-:S04]  /*0db0*/  IADD3 R6, PT, PT, R10, -0x1, RZ ;  /* 0xffffffff0a067810 */ /* 0x000fc80007ffe0ff */
[----:B------:R-:W-:-:S04]  /*0dc0*/  ISETP.GT.U32.AND P0, PT, R8, 0xfd, PT ;  /* 0x000000fd0800780c */ /* 0x000fc80003f04070 */
[----:B------:R-:W-:-:S13]  /*0dd0*/  ISETP.GT.U32.OR P0, PT, R6, 0xfd, P0 ;  /* 0x000000fd0600780c */ /* 0x000fda0000704470 */
[----:B------:R-:W-:Y:S01]  /*0de0*/  @!P0 MOV R4, RZ ;  /* 0x000000ff00048202 */ /* 0x000fe20000000f00 */
        /* <DEDUP_REMOVED lines=19> */
[----:B------:R-:W-:Y:S01]  /*0f20*/  @P0 IMAD.MOV.U32 R4, RZ, RZ, RZ ;  /* 0x000000ffff040224 */ /* 0x000fe200078e00ff */
[----:B------:R-:W-:Y:S01]  /*0f30*/  @!P0 MOV R4, 0xffffffc0 ;  /* 0xffffffc000048802 */ /* 0x000fe20000000f00 */
[----:B------:R-:W-:Y:S01]  /*0f40*/  @!P0 FFMA R0, R0, 1.84467440737095516160e+19, RZ ;  /* 0x5f80000000008823 */ /* 0x000fe200000000ff */
[----:B------:R-:W-:-:S03]  /*0f50*/  @!P1 FFMA R7, R3, 1.84467440737095516160e+19, RZ ;  /* 0x5f80000003079823 */ /* 0x000fc600000000ff */
[----:B------:R-:W-:-:S07]  /*0f60*/  @!P1 VIADD R4, R4, 0x40 ;  /* 0x0000004004049836 */ /* 0x000fce0000000000 */
.L_x_37:
[----:B------:R-:W-:Y:S01]  /*0f70*/  LEA R6, R14, 0xc0800000, 0x17 ;  /* 0xc08000000e067811 */ /* 0x000fe200078eb8ff */
[----:B------:R-:W-:Y:S03]  /*0f80*/  BSSY.RECONVERGENT B2, `(.L_x_42) ;  /* 0x0000036000027945 */ /* 0x000fe60003800200 */
[----:B------:R-:W-:Y:S01]  /*0f90*/  IADD3 R6, PT, PT, -R6, R7, RZ ;  /* 0x0000000706067210 */ /* 0x000fe20007ffe1ff */
[----:B------:R-:W-:-:S03]  /*0fa0*/  VIADD R7, R10, 0xffffff81 ;  /* 0xffffff810a077836 */ /* 0x000fc60000000000 */
[----:B------:R-:W0:Y:S01]  /*0fb0*/  MUFU.RCP R8, R6 ;  /* 0x0000000600087308 */ /* 0x000e220000001000 */
[----:B------:R-:W-:Y:S01]  /*0fc0*/  FADD.FTZ R9, -R6, -RZ ;  /* 0x800000ff06097221 */ /* 0x000fe20000010100 */
[C---:B------:R-:W-:Y:S01]  /*0fd0*/  IMAD R0, R7.reuse, -0x800000, R0 ;  /* 0xff80000007007824 */ /* 0x040fe200078e0200 */
[----:B------:R-:W-:-:S04]  /*0fe0*/  IADD3 R7, PT, PT, R7, 0x7f, -R14 ;  /* 0x0000007f07077810 */ /* 0x000fc80007ffe80e */
[----:B------:R-:W-:Y:S01]  /*0ff0*/  IADD3 R7, PT, PT, R7, R4, RZ ;  /* 0x0000000407077210 */ /* 0x000fe20007ffe0ff */
[----:B0-----:R-:W-:-:S04]  /*1000*/  FFMA R11, R8, R9, 1 ;  /* 0x3f800000080b7423 */ /* 0x001fc80000000009 */
[----:B------:R-:W-:-:S04]  /*1010*/  FFMA R15, R8, R11, R8 ;  /* 0x0000000b080f7223 */ /* 0x000fc80000000008 */
[----:B------:R-:W-:-:S04]  /*1020*/  FFMA R8, R0, R15, RZ ;  /* 0x0000000f00087223 */ /* 0x000fc800000000ff */
[----:B------:R-:W-:-:S04]  /*1030*/  FFMA R11, R9, R8, R0 ;  /* 0x00000008090b7223 */ /* 0x000fc80000000000 */
[----:B------:R-:W-:-:S04]  /*1040*/  FFMA R8, R15, R11, R8 ;  /* 0x0000000b0f087223 */ /* 0x000fc80000000008 */
[----:B------:R-:W-:-:S04]  /*1050*/  FFMA R9, R9, R8, R0 ;  /* 0x0000000809097223 */ /* 0x000fc80000000000 */
[----:B------:R-:W-:-:S05]  /*1060*/  FFMA R0, R15, R9, R8 ;  /* 0x000000090f007223 */ /* 0x000fca0000000008 */
[----:B------:R-:W-:-:S04]  /*1070*/  SHF.R.U32.HI R6, RZ, 0x17, R0 ;  /* 0x00000017ff067819 */ /* 0x000fc80000011600 */
[----:B------:R-:W-:-:S05]  /*1080*/  LOP3.LUT R6, R6, 0xff, RZ, 0xc0, !PT ;  /* 0x000000ff06067812 */ /* 0x000fca00078ec0ff */
[----:B------:R-:W-:-:S05]  /*1090*/  IMAD.IADD R10, R6, 0x1, R7 ;  /* 0x00000001060a7824 */ /* 0x000fca00078e0207 */
[----:B------:R-:W-:-:S04]  /*10a0*/  IADD3 R4, PT, PT, R10, -0x1, RZ ;  /* 0xffffffff0a047810 */ /* 0x000fc80007ffe0ff */
        /* <DEDUP_REMOVED lines=15> */
[C---:B------:R-:W-:Y:S01]  /*11a0*/  VIADD R9, R10.reuse, 0x20 ;  /* 0x000000200a097836 */ /* 0x040fe20000000000 */
[----:B------:R-:W-:Y:S02]  /*11b0*/  IADD3 R8, PT, PT, -R10, RZ, RZ ;  /* 0x000000ff0a087210 */ /* 0x000fe40007ffe1ff */
        /* <DEDUP_REMOVED lines=10> */
[----:B------:R-:W-:-:S05]  /*1260*/  LOP3.LUT R4, R4, R7, RZ, 0xc0, !PT ;  /* 0x0000000704047212 */ /* 0x000fca00078ec0ff */
[----:B------:R-:W-:-:S05]  /*1270*/  IMAD.IADD R9, R9, 0x1, R4 ;  /* 0x0000000109097824 */ /* 0x000fca00078e0204 */
[----:B------:R-:W-:Y:S01]  /*1280*/  LOP3.LUT R0, R9, R0, RZ, 0xfc, !PT ;  /* 0x0000000009007212 */ /* 0x000fe200078efcff */
[----:B------:R-:W-:Y:S06]  /*1290*/  BRA `(.L_x_45) ;  /* 0x0000000000107947 */ /* 0x000fec0003800000 */
.L_x_44:
[----:B------:R-:W-:-:S04]  /*12a0*/  LOP3.LUT R0, R0, 0x80000000, RZ, 0xc0, !PT ;  /* 0x8000000000007812 */ /* 0x000fc800078ec0ff */
[----:B------:R-:W-:Y:S01]  /*12b0*/  LOP3.LUT R0, R0, 0x7f800000, RZ, 0xfc, !PT ;  /* 0x7f80000000007812 */ /* 0x000fe200078efcff */
[----:B------:R-:W-:Y:S06]  /*12c0*/  BRA `(.L_x_45) ;  /* 0x0000000000047947 */ /* 0x000fec0003800000 */
.L_x_43:
[----:B------:R-:W-:-:S07]  /*12d0*/  LEA R0, R7, R0, 0x17 ;  /* 0x0000000007007211 */ /* 0x000fce00078eb8ff */
.L_x_45:
[----:B------:R-:W-:Y:S05]  /*12e0*/  BSYNC.RECONVERGENT B2 ;  /* 0x0000000000027941 */ /* 0x000fea0003800200 */
.L_x_42:
[----:B------:R-:W-:Y:S05]  /*12f0*/  BRA `(.L_x_46) ;  /* 0x0000000000207947 */ /* 0x000fea0003800000 */
.L_x_41:
[----:B------:R-:W-:-:S04]  /*1300*/  LOP3.LUT R0, R7, 0x80000000, R0, 0x48, !PT ;  /* 0x8000000007007812 */ /* 0x000fc800078e4800 */
[----:B------:R-:W-:Y:S01]  /*1310*/  LOP3.LUT R0, R0, 0x7f800000, RZ, 0xfc, !PT ;  /* 0x7f80000000007812 */ /* 0x000fe200078efcff */
[----:B------:R-:W-:Y:S06]  /*1320*/  BRA `(.L_x_46) ;  /* 0x0000000000147947 */ /* 0x000fec0003800000 */
.L_x_40:
[----:B------:R-:W-:Y:S01]  /*1330*/  LOP3.LUT R0, R7, 0x80000000, R0, 0x48, !PT ;  /* 0x8000000007007812 */ /* 0x000fe200078e4800 */
[----:B------:R-:W-:Y:S06]  /*1340*/  BRA `(.L_x_46) ;  /* 0x00000000000c7947 */ /* 0x000fec0003800000 */
.L_x_39:
[----:B------:R-:W0:Y:S01]  /*1350*/  MUFU.RSQ R0, -QNAN ;  /* 0xffc0000000007908 */ /* 0x000e220000001400 */
[----:B------:R-:W-:Y:S05]  /*1360*/  BRA `(.L_x_46) ;  /* 0x0000000000047947 */ /* 0x000fea0003800000 */
.L_x_38:
[----:B------:R-:W-:-:S07]  /*1370*/  FADD.FTZ R0, R0, R3 ;  /* 0x0000000300007221 */ /* 0x000fce0000010000 */
.L_x_46:
[----:B------:R-:W-:Y:S05]  /*1380*/  BSYNC.RECONVERGENT B1 ;  /* 0x0000000000017941 */ /* 0x000fea0003800200 */
.L_x_36:
[----:B------:R-:W-:Y:S02]  /*1390*/  HFMA2 R7, -RZ, RZ, 0, 0 ;  /* 0x00000000ff077431 */ /* 0x000fe400000001ff */
[----:B------:R-:W-:-:S04]  /*13a0*/  IMAD.MOV.U32 R6, RZ, RZ, R2 ;  /* 0x000000ffff067224 */ /* 0x000fc800078e0002 */
[----:B0-----:R-:W-:Y:S05]  /*13b0*/  RET.REL.NODEC R6 `(_ZN6cuBERT18kernel_layer_norm_EPfiiPKfS2_) ;  /* 0xffffffec06107950 */ /* 0x001fea0003c3ffff */
.L_x_47:
        /* <DEDUP_REMOVED lines=12> */
.L_x_49:


//--------------------- .nv.shared.reserved.0     --------------------------
	.section	.nv.shared.reserved.0,"aw",@nobits
	.weak		__nv_reservedSMEM_offset_0_alias
	.size		__nv_reservedSMEM_offset_0_alias, 0, 64
	.other		__nv_reservedSMEM_offset_0_alias,@"STO_CUDA_RESERVED_SHARED STV_DEFAULT"
__nv_reservedSMEM_offset_0_alias:
	.zero		0
	.zero		64


//--------------------- .nv.constant0._ZN6cuBERT17kernel_batchnorm_EPKfPfiiS1_S1_S1_S1_ --------------------------
	.section	.nv.constant0._ZN6cuBERT17kernel_batchnorm_EPKfPfiiS1_S1_S1_S1_,"a",@progbits
	.sectionflags	@""
	.align	4
.nv.constant0._ZN6cuBERT17kernel_batchnorm_EPKfPfiiS1_S1_S1_S1_:
	.zero		952


//--------------------- .nv.constant0._ZN6cuBERT15kernel_momentumEPKfS1_iiPfS2_ --------------------------
	.section	.nv.constant0._ZN6cuBERT15kernel_momentumEPKfS1_iiPfS2_,"a",@progbits
	.sectionflags	@""
	.align	4
.nv.constant0._ZN6cuBERT15kernel_momentumEPKfS1_iiPfS2_:
	.zero		936


//--------------------- .nv.constant0._ZN6cuBERT18kernel_layer_norm_EPfiiPKfS2_ --------------------------
	.section	.nv.constant0._ZN6cuBERT18kernel_layer_norm_EPfiiPKfS2_,"a",@progbits
	.sectionflags	@""
	.align	4
.nv.constant0._ZN6cuBERT18kernel_layer_norm_EPfiiPKfS2_:
	.zero		928


//--------------------- SYMBOLS --------------------------

	.type		.nv.reservedSmem.offset0,@object
	.size		.nv.reservedSmem.offset0,0x4
